//
// Generated by NVIDIA NVVM Compiler
//
// Compiler Build ID: CL-36424714
// Cuda compilation tools, release 13.0, V13.0.88
// Based on NVVM 20.0.0
//

.version 9.0
.target sm_100
.address_size 64

	// .globl	_Z16basic_matrixmultPKfS0_Pfiii
// _ZZ16tiled_matrixmultPKfS0_PfiiiE4ds_M has been demoted
// _ZZ16tiled_matrixmultPKfS0_PfiiiE4ds_N has been demoted

.visible .entry _Z16basic_matrixmultPKfS0_Pfiii(
	.param .u64 .ptr .align 1 _Z16basic_matrixmultPKfS0_Pfiii_param_0,
	.param .u64 .ptr .align 1 _Z16basic_matrixmultPKfS0_Pfiii_param_1,
	.param .u64 .ptr .align 1 _Z16basic_matrixmultPKfS0_Pfiii_param_2,
	.param .u32 _Z16basic_matrixmultPKfS0_Pfiii_param_3,
	.param .u32 _Z16basic_matrixmultPKfS0_Pfiii_param_4,
	.param .u32 _Z16basic_matrixmultPKfS0_Pfiii_param_5
)
{
	.reg .pred 	%p<13>;
	.reg .b32 	%r<76>;
	.reg .b32 	%f<65>;
	.reg .b64 	%rd<53>;

	ld.param.u64 	%rd7, [_Z16basic_matrixmultPKfS0_Pfiii_param_0];
	ld.param.u64 	%rd8, [_Z16basic_matrixmultPKfS0_Pfiii_param_1];
	ld.param.u64 	%rd6, [_Z16basic_matrixmultPKfS0_Pfiii_param_2];
	ld.param.u32 	%r32, [_Z16basic_matrixmultPKfS0_Pfiii_param_3];
	ld.param.u32 	%r30, [_Z16basic_matrixmultPKfS0_Pfiii_param_4];
	ld.param.u32 	%r31, [_Z16basic_matrixmultPKfS0_Pfiii_param_5];
	cvta.to.global.u64 	%rd1, %rd8;
	cvta.to.global.u64 	%rd2, %rd7;
	mov.u32 	%r33, %ctaid.y;
	mov.u32 	%r34, %ntid.y;
	mov.u32 	%r35, %tid.y;
	mad.lo.s32 	%r1, %r33, %r34, %r35;
	mov.u32 	%r36, %ctaid.x;
	mov.u32 	%r37, %ntid.x;
	mov.u32 	%r38, %tid.x;
	mad.lo.s32 	%r2, %r36, %r37, %r38;
	setp.ge.s32 	%p1, %r1, %r32;
	setp.ge.s32 	%p2, %r2, %r31;
	or.pred  	%p3, %p1, %p2;
	@%p3 bra 	$L__BB0_15;
	setp.lt.s32 	%p4, %r30, 1;
	mov.f32 	%f64, 0f00000000;
	@%p4 bra 	$L__BB0_14;
	mul.lo.s32 	%r3, %r30, %r1;
	and.b32  	%r4, %r30, 7;
	setp.lt.u32 	%p5, %r30, 8;
	mov.b32 	%r70, 0;
	mov.u32 	%r75, %r70;
	@%p5 bra 	$L__BB0_5;
	and.b32  	%r70, %r30, 2147483640;
	neg.s32 	%r64, %r70;
	shl.b32 	%r7, %r31, 3;
	mul.wide.u32 	%rd9, %r3, 4;
	add.s64 	%rd10, %rd9, %rd2;
	add.s64 	%rd52, %rd10, 16;
	mov.b32 	%r75, 0;
	mul.wide.s32 	%rd13, %r31, 4;
	mov.u32 	%r63, %r2;
$L__BB0_4:
	.pragma "nounroll";
	ld.global.nc.f32 	%f4, [%rd52+-16];
	mul.wide.s32 	%rd11, %r63, 4;
	add.s64 	%rd12, %rd1, %rd11;
	ld.global.nc.f32 	%f5, [%rd12];
	cvt.rn.f32.s32 	%f6, %r75;
	fma.rn.f32 	%f7, %f4, %f5, %f6;
	cvt.rzi.s32.f32 	%r42, %f7;
	ld.global.nc.f32 	%f8, [%rd52+-12];
	add.s64 	%rd14, %rd12, %rd13;
	ld.global.nc.f32 	%f9, [%rd14];
	cvt.rn.f32.s32 	%f10, %r42;
	fma.rn.f32 	%f11, %f8, %f9, %f10;
	cvt.rzi.s32.f32 	%r43, %f11;
	ld.global.nc.f32 	%f12, [%rd52+-8];
	add.s64 	%rd15, %rd14, %rd13;
	ld.global.nc.f32 	%f13, [%rd15];
	cvt.rn.f32.s32 	%f14, %r43;
	fma.rn.f32 	%f15, %f12, %f13, %f14;
	cvt.rzi.s32.f32 	%r44, %f15;
	ld.global.nc.f32 	%f16, [%rd52+-4];
	add.s64 	%rd16, %rd15, %rd13;
	ld.global.nc.f32 	%f17, [%rd16];
	cvt.rn.f32.s32 	%f18, %r44;
	fma.rn.f32 	%f19, %f16, %f17, %f18;
	cvt.rzi.s32.f32 	%r45, %f19;
	ld.global.nc.f32 	%f20, [%rd52];
	add.s64 	%rd17, %rd16, %rd13;
	ld.global.nc.f32 	%f21, [%rd17];
	cvt.rn.f32.s32 	%f22, %r45;
	fma.rn.f32 	%f23, %f20, %f21, %f22;
	cvt.rzi.s32.f32 	%r46, %f23;
	ld.global.nc.f32 	%f24, [%rd52+4];
	add.s64 	%rd18, %rd17, %rd13;
	ld.global.nc.f32 	%f25, [%rd18];
	cvt.rn.f32.s32 	%f26, %r46;
	fma.rn.f32 	%f27, %f24, %f25, %f26;
	cvt.rzi.s32.f32 	%r47, %f27;
	ld.global.nc.f32 	%f28, [%rd52+8];
	add.s64 	%rd19, %rd18, %rd13;
	ld.global.nc.f32 	%f29, [%rd19];
	cvt.rn.f32.s32 	%f30, %r47;
	fma.rn.f32 	%f31, %f28, %f29, %f30;
	cvt.rzi.s32.f32 	%r48, %f31;
	ld.global.nc.f32 	%f32, [%rd52+12];
	add.s64 	%rd20, %rd19, %rd13;
	ld.global.nc.f32 	%f33, [%rd20];
	cvt.rn.f32.s32 	%f34, %r48;
	fma.rn.f32 	%f35, %f32, %f33, %f34;
	cvt.rzi.s32.f32 	%r75, %f35;
	add.s32 	%r64, %r64, 8;
	add.s32 	%r63, %r63, %r7;
	add.s64 	%rd52, %rd52, 32;
	setp.ne.s32 	%p6, %r64, 0;
	@%p6 bra 	$L__BB0_4;
$L__BB0_5:
	setp.eq.s32 	%p7, %r4, 0;
	@%p7 bra 	$L__BB0_13;
	and.b32  	%r17, %r30, 3;
	setp.lt.u32 	%p8, %r4, 4;
	@%p8 bra 	$L__BB0_8;
	add.s32 	%r50, %r70, %r3;
	mul.wide.u32 	%rd21, %r50, 4;
	add.s64 	%rd22, %rd2, %rd21;
	ld.global.nc.f32 	%f36, [%rd22];
	mad.lo.s32 	%r51, %r70, %r31, %r2;
	mul.wide.s32 	%rd23, %r51, 4;
	add.s64 	%rd24, %rd1, %rd23;
	ld.global.nc.f32 	%f37, [%rd24];
	cvt.rn.f32.s32 	%f38, %r75;
	fma.rn.f32 	%f39, %f36, %f37, %f38;
	cvt.rzi.s32.f32 	%r52, %f39;
	cvt.u64.u32 	%rd25, %r3;
	cvt.u64.u32 	%rd26, %r70;
	add.s64 	%rd27, %rd26, %rd25;
	shl.b64 	%rd28, %rd27, 2;
	add.s64 	%rd29, %rd2, %rd28;
	ld.global.nc.f32 	%f40, [%rd29+4];
	mul.wide.s32 	%rd30, %r31, 4;
	add.s64 	%rd31, %rd24, %rd30;
	ld.global.nc.f32 	%f41, [%rd31];
	cvt.rn.f32.s32 	%f42, %r52;
	fma.rn.f32 	%f43, %f40, %f41, %f42;
	cvt.rzi.s32.f32 	%r53, %f43;
	ld.global.nc.f32 	%f44, [%rd29+8];
	add.s64 	%rd32, %rd31, %rd30;
	ld.global.nc.f32 	%f45, [%rd32];
	cvt.rn.f32.s32 	%f46, %r53;
	fma.rn.f32 	%f47, %f44, %f45, %f46;
	cvt.rzi.s32.f32 	%r54, %f47;
	ld.global.nc.f32 	%f48, [%rd29+12];
	add.s64 	%rd33, %rd32, %rd30;
	ld.global.nc.f32 	%f49, [%rd33];
	cvt.rn.f32.s32 	%f50, %r54;
	fma.rn.f32 	%f51, %f48, %f49, %f50;
	cvt.rzi.s32.f32 	%r75, %f51;
	add.s32 	%r70, %r70, 4;
$L__BB0_8:
	setp.eq.s32 	%p9, %r17, 0;
	@%p9 bra 	$L__BB0_13;
	setp.eq.s32 	%p10, %r17, 1;
	@%p10 bra 	$L__BB0_11;
	add.s32 	%r56, %r70, %r3;
	mul.wide.u32 	%rd34, %r56, 4;
	add.s64 	%rd35, %rd2, %rd34;
	ld.global.nc.f32 	%f52, [%rd35];
	mad.lo.s32 	%r57, %r70, %r31, %r2;
	mul.wide.s32 	%rd36, %r57, 4;
	add.s64 	%rd37, %rd1, %rd36;
	ld.global.nc.f32 	%f53, [%rd37];
	cvt.rn.f32.s32 	%f54, %r75;
	fma.rn.f32 	%f55, %f52, %f53, %f54;
	cvt.rzi.s32.f32 	%r58, %f55;
	cvt.u64.u32 	%rd38, %r3;
	cvt.u64.u32 	%rd39, %r70;
	add.s64 	%rd40, %rd39, %rd38;
	shl.b64 	%rd41, %rd40, 2;
	add.s64 	%rd42, %rd2, %rd41;
	ld.global.nc.f32 	%f56, [%rd42+4];
	mul.wide.s32 	%rd43, %r31, 4;
	add.s64 	%rd44, %rd37, %rd43;
	ld.global.nc.f32 	%f57, [%rd44];
	cvt.rn.f32.s32 	%f58, %r58;
	fma.rn.f32 	%f59, %f56, %f57, %f58;
	cvt.rzi.s32.f32 	%r75, %f59;
	add.s32 	%r70, %r70, 2;
$L__BB0_11:
	and.b32  	%r59, %r30, 1;
	setp.eq.b32 	%p11, %r59, 1;
	not.pred 	%p12, %p11;
	@%p12 bra 	$L__BB0_13;
	add.s32 	%r60, %r70, %r3;
	mul.wide.u32 	%rd45, %r60, 4;
	add.s64 	%rd46, %rd2, %rd45;
	ld.global.nc.f32 	%f60, [%rd46];
	mad.lo.s32 	%r61, %r70, %r31, %r2;
	mul.wide.s32 	%rd47, %r61, 4;
	add.s64 	%rd48, %rd1, %rd47;
	ld.global.nc.f32 	%f61, [%rd48];
	cvt.rn.f32.s32 	%f62, %r75;
	fma.rn.f32 	%f63, %f60, %f61, %f62;
	cvt.rzi.s32.f32 	%r75, %f63;
$L__BB0_13:
	cvt.rn.f32.s32 	%f64, %r75;
$L__BB0_14:
	mad.lo.s32 	%r62, %r30, %r1, %r2;
	cvta.to.global.u64 	%rd49, %rd6;
	mul.wide.s32 	%rd50, %r62, 4;
	add.s64 	%rd51, %rd49, %rd50;
	st.global.f32 	[%rd51], %f64;
$L__BB0_15:
	ret;

}
	// .globl	_Z16tiled_matrixmultPKfS0_Pfiii
.visible .entry _Z16tiled_matrixmultPKfS0_Pfiii(
	.param .u64 .ptr .align 1 _Z16tiled_matrixmultPKfS0_Pfiii_param_0,
	.param .u64 .ptr .align 1 _Z16tiled_matrixmultPKfS0_Pfiii_param_1,
	.param .u64 .ptr .align 1 _Z16tiled_matrixmultPKfS0_Pfiii_param_2,
	.param .u32 _Z16tiled_matrixmultPKfS0_Pfiii_param_3,
	.param .u32 _Z16tiled_matrixmultPKfS0_Pfiii_param_4,
	.param .u32 _Z16tiled_matrixmultPKfS0_Pfiii_param_5
)
{
	.reg .pred 	%p<12>;
	.reg .b32 	%r<81>;
	.reg .b32 	%f<135>;
	.reg .b64 	%rd<13>;
	// demoted variable
	.shared .align 4 .b8 _ZZ16tiled_matrixmultPKfS0_PfiiiE4ds_M[4096];
	// demoted variable
	.shared .align 4 .b8 _ZZ16tiled_matrixmultPKfS0_PfiiiE4ds_N[4096];
	ld.param.u64 	%rd3, [_Z16tiled_matrixmultPKfS0_Pfiii_param_0];
	ld.param.u64 	%rd4, [_Z16tiled_matrixmultPKfS0_Pfiii_param_1];
	ld.param.u64 	%rd5, [_Z16tiled_matrixmultPKfS0_Pfiii_param_2];
	ld.param.u32 	%r26, [_Z16tiled_matrixmultPKfS0_Pfiii_param_3];
	ld.param.u32 	%r27, [_Z16tiled_matrixmultPKfS0_Pfiii_param_4];
	ld.param.u32 	%r28, [_Z16tiled_matrixmultPKfS0_Pfiii_param_5];
	mov.u32 	%r29, %ctaid.x;
	mov.u32 	%r30, %ctaid.y;
	mov.u32 	%r75, %tid.x;
	mov.u32 	%r77, %tid.y;
	shl.b32 	%r31, %r30, 5;
	add.s32 	%r3, %r31, %r77;
	shl.b32 	%r4, %r29, 5;
	add.s32 	%r5, %r4, %r75;
	setp.lt.s32 	%p1, %r27, -30;
	mov.f32 	%f134, 0f00000000;
	@%p1 bra 	$L__BB1_8;
	add.s32 	%r33, %r27, -1;
	shr.s32 	%r34, %r33, 31;
	shr.u32 	%r35, %r34, 27;
	add.s32 	%r36, %r33, %r35;
	shr.s32 	%r37, %r36, 5;
	neg.s32 	%r79, %r37;
	shl.b32 	%r38, %r77, 7;
	mov.u32 	%r39, _ZZ16tiled_matrixmultPKfS0_PfiiiE4ds_M;
	add.s32 	%r6, %r39, %r38;
	shl.b32 	%r40, %r75, 2;
	add.s32 	%r7, %r6, %r40;
	mov.u32 	%r41, _ZZ16tiled_matrixmultPKfS0_PfiiiE4ds_N;
	add.s32 	%r9, %r41, %r40;
	add.s32 	%r8, %r9, %r38;
	mad.lo.s32 	%r42, %r77, %r28, %r75;
	add.s32 	%r78, %r42, %r4;
	shl.b32 	%r12, %r28, 5;
	mad.lo.s32 	%r76, %r27, %r3, %r75;
	cvta.to.global.u64 	%rd1, %rd3;
	cvta.to.global.u64 	%rd2, %rd4;
	mov.b32 	%r80, 0;
$L__BB1_2:
	setp.ge.s32 	%p2, %r3, %r26;
	setp.ge.s32 	%p3, %r75, %r27;
	or.pred  	%p4, %p2, %p3;
	@%p4 bra 	$L__BB1_4;
	mul.wide.s32 	%rd6, %r76, 4;
	add.s64 	%rd7, %rd1, %rd6;
	ld.global.nc.f32 	%f4, [%rd7];
	st.shared.f32 	[%r7], %f4;
$L__BB1_4:
	setp.ge.s32 	%p5, %r5, %r28;
	setp.ge.s32 	%p6, %r77, %r27;
	or.pred  	%p7, %p5, %p6;
	@%p7 bra 	$L__BB1_6;
	mul.wide.s32 	%rd8, %r78, 4;
	add.s64 	%rd9, %rd2, %rd8;
	ld.global.nc.f32 	%f5, [%rd9];
	st.shared.f32 	[%r8], %f5;
$L__BB1_6:
	bar.sync 	0;
	ld.shared.f32 	%f6, [%r6];
	ld.shared.f32 	%f7, [%r9];
	cvt.rn.f32.s32 	%f8, %r80;
	fma.rn.f32 	%f9, %f6, %f7, %f8;
	cvt.rzi.s32.f32 	%r43, %f9;
	ld.shared.f32 	%f10, [%r6+4];
	ld.shared.f32 	%f11, [%r9+128];
	cvt.rn.f32.s32 	%f12, %r43;
	fma.rn.f32 	%f13, %f10, %f11, %f12;
	cvt.rzi.s32.f32 	%r44, %f13;
	ld.shared.f32 	%f14, [%r6+8];
	ld.shared.f32 	%f15, [%r9+256];
	cvt.rn.f32.s32 	%f16, %r44;
	fma.rn.f32 	%f17, %f14, %f15, %f16;
	cvt.rzi.s32.f32 	%r45, %f17;
	ld.shared.f32 	%f18, [%r6+12];
	ld.shared.f32 	%f19, [%r9+384];
	cvt.rn.f32.s32 	%f20, %r45;
	fma.rn.f32 	%f21, %f18, %f19, %f20;
	cvt.rzi.s32.f32 	%r46, %f21;
	ld.shared.f32 	%f22, [%r6+16];
	ld.shared.f32 	%f23, [%r9+512];
	cvt.rn.f32.s32 	%f24, %r46;
	fma.rn.f32 	%f25, %f22, %f23, %f24;
	cvt.rzi.s32.f32 	%r47, %f25;
	ld.shared.f32 	%f26, [%r6+20];
	ld.shared.f32 	%f27, [%r9+640];
	cvt.rn.f32.s32 	%f28, %r47;
	fma.rn.f32 	%f29, %f26, %f27, %f28;
	cvt.rzi.s32.f32 	%r48, %f29;
	ld.shared.f32 	%f30, [%r6+24];
	ld.shared.f32 	%f31, [%r9+768];
	cvt.rn.f32.s32 	%f32, %r48;
	fma.rn.f32 	%f33, %f30, %f31, %f32;
	cvt.rzi.s32.f32 	%r49, %f33;
	ld.shared.f32 	%f34, [%r6+28];
	ld.shared.f32 	%f35, [%r9+896];
	cvt.rn.f32.s32 	%f36, %r49;
	fma.rn.f32 	%f37, %f34, %f35, %f36;
	cvt.rzi.s32.f32 	%r50, %f37;
	ld.shared.f32 	%f38, [%r6+32];
	ld.shared.f32 	%f39, [%r9+1024];
	cvt.rn.f32.s32 	%f40, %r50;
	fma.rn.f32 	%f41, %f38, %f39, %f40;
	cvt.rzi.s32.f32 	%r51, %f41;
	ld.shared.f32 	%f42, [%r6+36];
	ld.shared.f32 	%f43, [%r9+1152];
	cvt.rn.f32.s32 	%f44, %r51;
	fma.rn.f32 	%f45, %f42, %f43, %f44;
	cvt.rzi.s32.f32 	%r52, %f45;
	ld.shared.f32 	%f46, [%r6+40];
	ld.shared.f32 	%f47, [%r9+1280];
	cvt.rn.f32.s32 	%f48, %r52;
	fma.rn.f32 	%f49, %f46, %f47, %f48;
	cvt.rzi.s32.f32 	%r53, %f49;
	ld.shared.f32 	%f50, [%r6+44];
	ld.shared.f32 	%f51, [%r9+1408];
	cvt.rn.f32.s32 	%f52, %r53;
	fma.rn.f32 	%f53, %f50, %f51, %f52;
	cvt.rzi.s32.f32 	%r54, %f53;
	ld.shared.f32 	%f54, [%r6+48];
	ld.shared.f32 	%f55, [%r9+1536];
	cvt.rn.f32.s32 	%f56, %r54;
	fma.rn.f32 	%f57, %f54, %f55, %f56;
	cvt.rzi.s32.f32 	%r55, %f57;
	ld.shared.f32 	%f58, [%r6+52];
	ld.shared.f32 	%f59, [%r9+1664];
	cvt.rn.f32.s32 	%f60, %r55;
	fma.rn.f32 	%f61, %f58, %f59, %f60;
	cvt.rzi.s32.f32 	%r56, %f61;
	ld.shared.f32 	%f62, [%r6+56];
	ld.shared.f32 	%f63, [%r9+1792];
	cvt.rn.f32.s32 	%f64, %r56;
	fma.rn.f32 	%f65, %f62, %f63, %f64;
	cvt.rzi.s32.f32 	%r57, %f65;
	ld.shared.f32 	%f66, [%r6+60];
	ld.shared.f32 	%f67, [%r9+1920];
	cvt.rn.f32.s32 	%f68, %r57;
	fma.rn.f32 	%f69, %f66, %f67, %f68;
	cvt.rzi.s32.f32 	%r58, %f69;
	ld.shared.f32 	%f70, [%r6+64];
	ld.shared.f32 	%f71, [%r9+2048];
	cvt.rn.f32.s32 	%f72, %r58;
	fma.rn.f32 	%f73, %f70, %f71, %f72;
	cvt.rzi.s32.f32 	%r59, %f73;
	ld.shared.f32 	%f74, [%r6+68];
	ld.shared.f32 	%f75, [%r9+2176];
	cvt.rn.f32.s32 	%f76, %r59;
	fma.rn.f32 	%f77, %f74, %f75, %f76;
	cvt.rzi.s32.f32 	%r60, %f77;
	ld.shared.f32 	%f78, [%r6+72];
	ld.shared.f32 	%f79, [%r9+2304];
	cvt.rn.f32.s32 	%f80, %r60;
	fma.rn.f32 	%f81, %f78, %f79, %f80;
	cvt.rzi.s32.f32 	%r61, %f81;
	ld.shared.f32 	%f82, [%r6+76];
	ld.shared.f32 	%f83, [%r9+2432];
	cvt.rn.f32.s32 	%f84, %r61;
	fma.rn.f32 	%f85, %f82, %f83, %f84;
	cvt.rzi.s32.f32 	%r62, %f85;
	ld.shared.f32 	%f86, [%r6+80];
	ld.shared.f32 	%f87, [%r9+2560];
	cvt.rn.f32.s32 	%f88, %r62;
	fma.rn.f32 	%f89, %f86, %f87, %f88;
	cvt.rzi.s32.f32 	%r63, %f89;
	ld.shared.f32 	%f90, [%r6+84];
	ld.shared.f32 	%f91, [%r9+2688];
	cvt.rn.f32.s32 	%f92, %r63;
	fma.rn.f32 	%f93, %f90, %f91, %f92;
	cvt.rzi.s32.f32 	%r64, %f93;
	ld.shared.f32 	%f94, [%r6+88];
	ld.shared.f32 	%f95, [%r9+2816];
	cvt.rn.f32.s32 	%f96, %r64;
	fma.rn.f32 	%f97, %f94, %f95, %f96;
	cvt.rzi.s32.f32 	%r65, %f97;
	ld.shared.f32 	%f98, [%r6+92];
	ld.shared.f32 	%f99, [%r9+2944];
	cvt.rn.f32.s32 	%f100, %r65;
	fma.rn.f32 	%f101, %f98, %f99, %f100;
	cvt.rzi.s32.f32 	%r66, %f101;
	ld.shared.f32 	%f102, [%r6+96];
	ld.shared.f32 	%f103, [%r9+3072];
	cvt.rn.f32.s32 	%f104, %r66;
	fma.rn.f32 	%f105, %f102, %f103, %f104;
	cvt.rzi.s32.f32 	%r67, %f105;
	ld.shared.f32 	%f106, [%r6+100];
	ld.shared.f32 	%f107, [%r9+3200];
	cvt.rn.f32.s32 	%f108, %r67;
	fma.rn.f32 	%f109, %f106, %f107, %f108;
	cvt.rzi.s32.f32 	%r68, %f109;
	ld.shared.f32 	%f110, [%r6+104];
	ld.shared.f32 	%f111, [%r9+3328];
	cvt.rn.f32.s32 	%f112, %r68;
	fma.rn.f32 	%f113, %f110, %f111, %f112;
	cvt.rzi.s32.f32 	%r69, %f113;
	ld.shared.f32 	%f114, [%r6+108];
	ld.shared.f32 	%f115, [%r9+3456];
	cvt.rn.f32.s32 	%f116, %r69;
	fma.rn.f32 	%f117, %f114, %f115, %f116;
	cvt.rzi.s32.f32 	%r70, %f117;
	ld.shared.f32 	%f118, [%r6+112];
	ld.shared.f32 	%f119, [%r9+3584];
	cvt.rn.f32.s32 	%f120, %r70;
	fma.rn.f32 	%f121, %f118, %f119, %f120;
	cvt.rzi.s32.f32 	%r71, %f121;
	ld.shared.f32 	%f122, [%r6+116];
	ld.shared.f32 	%f123, [%r9+3712];
	cvt.rn.f32.s32 	%f124, %r71;
	fma.rn.f32 	%f125, %f122, %f123, %f124;
	cvt.rzi.s32.f32 	%r72, %f125;
	ld.shared.f32 	%f126, [%r6+120];
	ld.shared.f32 	%f127, [%r9+3840];
	cvt.rn.f32.s32 	%f128, %r72;
	fma.rn.f32 	%f129, %f126, %f127, %f128;
	cvt.rzi.s32.f32 	%r73, %f129;
	ld.shared.f32 	%f130, [%r6+124];
	ld.shared.f32 	%f131, [%r9+3968];
	cvt.rn.f32.s32 	%f132, %r73;
	fma.rn.f32 	%f133, %f130, %f131, %f132;
	cvt.rzi.s32.f32 	%r80, %f133;
	bar.sync 	0;
	add.s32 	%r79, %r79, 1;
	add.s32 	%r78, %r78, %r12;
	add.s32 	%r77, %r77, 32;
	add.s32 	%r76, %r76, 32;
	add.s32 	%r75, %r75, 32;
	setp.ne.s32 	%p8, %r79, 1;
	@%p8 bra 	$L__BB1_2;
	cvt.rn.f32.s32 	%f134, %r80;
$L__BB1_8:
	setp.ge.s32 	%p9, %r3, %r26;
	setp.ge.s32 	%p10, %r5, %r28;
	or.pred  	%p11, %p9, %p10;
	@%p11 bra 	$L__BB1_10;
	mad.lo.s32 	%r74, %r27, %r3, %r5;
	cvta.to.global.u64 	%rd10, %rd5;
	mul.wide.s32 	%rd11, %r74, 4;
	add.s64 	%rd12, %rd10, %rd11;
	st.global.f32 	[%rd12], %f134;
$L__BB1_10:
	ret;

}


// ===== COMPILED SASS (sm_100) =====

	.target	sm_100

	.elftype	@"ET_EXEC"


//--------------------- .note.nv.tkinfo           --------------------------
	.section	.note.nv.tkinfo,"",@"SHT_NOTE"
	.sectionflags	@"SHF_NOTE_NV_TKINFO"
	.tkinfo
        /*0018*/ 	.word	0x00000002
        /*0030*/ 	.string	""
        /*0030*/ 	.string	"ptxas"
        /*0030*/ 	.string	"Cuda compilation tools, release 13.0, V13.0.88"
        /*0030*/ 	.string	"Build cuda_13.0.r13.0/compiler.36424714_0"
        /*0030*/ 	.string	"-arch sm_100 -m 64 "



//--------------------- .note.nv.cuinfo           --------------------------
	.section	.note.nv.cuinfo,"",@"SHT_NOTE"
	.sectionflags	@"SHF_NOTE_NV_CUINFO"
        /*0018*/ 	.short	0x0002
        /*001a*/ 	.short	0x0064
        /*001c*/ 	.short	0x0082
	.zero		2


//--------------------- .nv.info                  --------------------------
	.section	.nv.info,"",@"SHT_CUDA_INFO"
	.align	4


	//----- nvinfo : EIATTR_REGCOUNT
	.align		4
        /*0000*/ 	.byte	0x04, 0x2f
        /*0002*/ 	.short	(.L_1 - .L_0)
	.align		4
.L_0:
        /*0004*/ 	.word	index@(_Z16basic_matrixmultPKfS0_Pfiii)
        /*0008*/ 	.word	0x00000020


	//----- nvinfo : EIATTR_FRAME_SIZE
	.align		4
.L_1:
        /*000c*/ 	.byte	0x04, 0x11
        /*000e*/ 	.short	(.L_3 - .L_2)
	.align		4
.L_2:
        /*0010*/ 	.word	index@(_Z16basic_matrixmultPKfS0_Pfiii)
        /*0014*/ 	.word	0x00000000


	//----- nvinfo : EIATTR_REGCOUNT
	.align		4
.L_3:
        /*0018*/ 	.byte	0x04, 0x2f
        /*001a*/ 	.short	(.L_5 - .L_4)
	.align		4
.L_4:
        /*001c*/ 	.word	index@(_Z16tiled_matrixmultPKfS0_Pfiii)
        /*0020*/ 	.word	0x0000001a


	//----- nvinfo : EIATTR_FRAME_SIZE
	.align		4
.L_5:
        /*0024*/ 	.byte	0x04, 0x11
        /*0026*/ 	.short	(.L_7 - .L_6)
	.align		4
.L_6:
        /*0028*/ 	.word	index@(_Z16tiled_matrixmultPKfS0_Pfiii)
        /*002c*/ 	.word	0x00000000


	//----- nvinfo : EIATTR_MIN_STACK_SIZE
	.align		4
.L_7:
        /*0030*/ 	.byte	0x04, 0x12
        /*0032*/ 	.short	(.L_9 - .L_8)
	.align		4
.L_8:
        /*0034*/ 	.word	index@(_Z16tiled_matrixmultPKfS0_Pfiii)
        /*0038*/ 	.word	0x00000000


	//----- nvinfo : EIATTR_MIN_STACK_SIZE
	.align		4
.L_9:
        /*003c*/ 	.byte	0x04, 0x12
        /*003e*/ 	.short	(.L_11 - .L_10)
	.align		4
.L_10:
        /*0040*/ 	.word	index@(_Z16basic_matrixmultPKfS0_Pfiii)
        /*0044*/ 	.word	0x00000000
.L_11:


//--------------------- .nv.compat                --------------------------
	.section	.nv.compat,"",@"SHT_CUDA_COMPAT_INFO"
	.align	4
        /*0000*/ 	.byte	0x02, 0x09, 0x00, 0x00, 0x02, 0x02, 0x01, 0x00, 0x02, 0x05, 0x05, 0x00, 0x03, 0x07, 0x01, 0x01
        /*0010*/ 	.byte	0x02, 0x03, 0x00, 0x00, 0x02, 0x06, 0x01, 0x00, 0x04, 0x0b, 0x08, 0x00, 0x09, 0x00, 0x00, 0x00
        /*0020*/ 	.byte	0x00, 0x00, 0x00, 0x00


//--------------------- .nv.info._Z16tiled_matrixmultPKfS0_Pfiii --------------------------
	.section	.nv.info._Z16tiled_matrixmultPKfS0_Pfiii,"",@"SHT_CUDA_INFO"
	.sectionflags	@""
	.align	4


	//----- nvinfo : EIATTR_CUDA_API_VERSION
	.align		4
        /*0000*/ 	.byte	0x04, 0x37
        /*0002*/ 	.short	(.L_13 - .L_12)
.L_12:
        /*0004*/ 	.word	0x00000082


	//----- nvinfo : EIATTR_KPARAM_INFO
	.align		4
.L_13:
        /*0008*/ 	.byte	0x04, 0x17
        /*000a*/ 	.short	(.L_15 - .L_14)
.L_14:
        /*000c*/ 	.word	0x00000000
        /*0010*/ 	.short	0x0005
        /*0012*/ 	.short	0x0020
        /*0014*/ 	.byte	0x00, 0xf0, 0x11, 0x00


	//----- nvinfo : EIATTR_KPARAM_INFO
	.align		4
.L_15:
        /*0018*/ 	.byte	0x04, 0x17
        /*001a*/ 	.short	(.L_17 - .L_16)
.L_16:
        /*001c*/ 	.word	0x00000000
        /*0020*/ 	.short	0x0004
        /*0022*/ 	.short	0x001c
        /*0024*/ 	.byte	0x00, 0xf0, 0x11, 0x00


	//----- nvinfo : EIATTR_KPARAM_INFO
	.align		4
.L_17:
        /*0028*/ 	.byte	0x04, 0x17
        /*002a*/ 	.short	(.L_19 - .L_18)
.L_18:
        /*002c*/ 	.word	0x00000000
        /*0030*/ 	.short	0x0003
        /*0032*/ 	.short	0x0018
        /*0034*/ 	.byte	0x00, 0xf0, 0x11, 0x00


	//----- nvinfo : EIATTR_KPARAM_INFO
	.align		4
.L_19:
        /*0038*/ 	.byte	0x04, 0x17
        /*003a*/ 	.short	(.L_21 - .L_20)
.L_20:
        /*003c*/ 	.word	0x00000000
        /*0040*/ 	.short	0x0002
        /*0042*/ 	.short	0x0010
        /*0044*/ 	.byte	0x00, 0xf5, 0x21, 0x00


	//----- nvinfo : EIATTR_KPARAM_INFO
	.align		4
.L_21:
        /*0048*/ 	.byte	0x04, 0x17
        /*004a*/ 	.short	(.L_23 - .L_22)
.L_22:
        /*004c*/ 	.word	0x00000000
        /*0050*/ 	.short	0x0001
        /*0052*/ 	.short	0x0008
        /*0054*/ 	.byte	0x00, 0xf5, 0x21, 0x00


	//----- nvinfo : EIATTR_KPARAM_INFO
	.align		4
.L_23:
        /*0058*/ 	.byte	0x04, 0x17
        /*005a*/ 	.short	(.L_25 - .L_24)
.L_24:
        /*005c*/ 	.word	0x00000000
        /*0060*/ 	.short	0x0000
        /*0062*/ 	.short	0x0000
        /*0064*/ 	.byte	0x00, 0xf5, 0x21, 0x00


	//----- nvinfo : EIATTR_SPARSE_MMA_MASK
	.align		4
.L_25:
        /*0068*/ 	.byte	0x03, 0x50
        /*006a*/ 	.short	0x0000


	//----- nvinfo : EIATTR_MAXREG_COUNT
	.align		4
        /*006c*/ 	.byte	0x03, 0x1b
        /*006e*/ 	.short	0x00ff


	//----- nvinfo : EIATTR_NUM_BARRIERS
	.align		4
        /*0070*/ 	.byte	0x02, 0x4c
        /*0072*/ 	.byte	0x01
	.zero		1


	//----- nvinfo : EIATTR_MERCURY_ISA_VERSION
	.align		4
        /*0074*/ 	.byte	0x03, 0x5f
        /*0076*/ 	.short	0x0101


	//----- nvinfo : EIATTR_VRC_CTA_INIT_COUNT
	.align		4
        /*0078*/ 	.byte	0x02, 0x4a
	.zero		1
	.zero		1


	//----- nvinfo : EIATTR_EXIT_INSTR_OFFSETS
	.align		4
        /*007c*/ 	.byte	0x04, 0x1c
        /*007e*/ 	.short	(.L_27 - .L_26)


	//   ....[0]....
.L_26:
        /*0080*/ 	.word	0x00000c40


	//   ....[1]....
        /*0084*/ 	.word	0x00000c90


	//----- nvinfo : EIATTR_CBANK_PARAM_SIZE
	.align		4
.L_27:
        /*0088*/ 	.byte	0x03, 0x19
        /*008a*/ 	.short	0x0024


	//----- nvinfo : EIATTR_PARAM_CBANK
	.align		4
        /*008c*/ 	.byte	0x04, 0x0a
        /*008e*/ 	.short	(.L_29 - .L_28)
	.align		4
.L_28:
        /*0090*/ 	.word	index@(.nv.constant0._Z16tiled_matrixmultPKfS0_Pfiii)
        /*0094*/ 	.short	0x0380
        /*0096*/ 	.short	0x0024


	//----- nvinfo : EIATTR_SW_WAR
	.align		4
.L_29:
        /*0098*/ 	.byte	0x04, 0x36
        /*009a*/ 	.short	(.L_31 - .L_30)
.L_30:
        /*009c*/ 	.word	0x00000008
.L_31:


//--------------------- .nv.info._Z16basic_matrixmultPKfS0_Pfiii --------------------------
	.section	.nv.info._Z16basic_matrixmultPKfS0_Pfiii,"",@"SHT_CUDA_INFO"
	.sectionflags	@""
	.align	4


	//----- nvinfo : EIATTR_CUDA_API_VERSION
	.align		4
        /*0000*/ 	.byte	0x04, 0x37
        /*0002*/ 	.short	(.L_33 - .L_32)
.L_32:
        /*0004*/ 	.word	0x00000082


	//----- nvinfo : EIATTR_KPARAM_INFO
	.align		4
.L_33:
        /*0008*/ 	.byte	0x04, 0x17
        /*000a*/ 	.short	(.L_35 - .L_34)
.L_34:
        /*000c*/ 	.word	0x00000000
        /*0010*/ 	.short	0x0005
        /*0012*/ 	.short	0x0020
        /*0014*/ 	.byte	0x00, 0xf0, 0x11, 0x00


	//----- nvinfo : EIATTR_KPARAM_INFO
	.align		4
.L_35:
        /*0018*/ 	.byte	0x04, 0x17
        /*001a*/ 	.short	(.L_37 - .L_36)
.L_36:
        /*001c*/ 	.word	0x00000000
        /*0020*/ 	.short	0x0004
        /*0022*/ 	.short	0x001c
        /*0024*/ 	.byte	0x00, 0xf0, 0x11, 0x00


	//----- nvinfo : EIATTR_KPARAM_INFO
	.align		4
.L_37:
        /*0028*/ 	.byte	0x04, 0x17
        /*002a*/ 	.short	(.L_39 - .L_38)
.L_38:
        /*002c*/ 	.word	0x00000000
        /*0030*/ 	.short	0x0003
        /*0032*/ 	.short	0x0018
        /*0034*/ 	.byte	0x00, 0xf0, 0x11, 0x00


	//----- nvinfo : EIATTR_KPARAM_INFO
	.align		4
.L_39:
        /*0038*/ 	.byte	0x04, 0x17
        /*003a*/ 	.short	(.L_41 - .L_40)
.L_40:
        /*003c*/ 	.word	0x00000000
        /*0040*/ 	.short	0x0002
        /*0042*/ 	.short	0x0010
        /*0044*/ 	.byte	0x00, 0xf5, 0x21, 0x00


	//----- nvinfo : EIATTR_KPARAM_INFO
	.align		4
.L_41:
        /*0048*/ 	.byte	0x04, 0x17
        /*004a*/ 	.short	(.L_43 - .L_42)
.L_42:
        /*004c*/ 	.word	0x00000000
        /*0050*/ 	.short	0x0001
        /*0052*/ 	.short	0x0008
        /*0054*/ 	.byte	0x00, 0xf5, 0x21, 0x00


	//----- nvinfo : EIATTR_KPARAM_INFO
	.align		4
.L_43:
        /*0058*/ 	.byte	0x04, 0x17
        /*005a*/ 	.short	(.L_45 - .L_44)
.L_44:
        /*005c*/ 	.word	0x00000000
        /*0060*/ 	.short	0x0000
        /*0062*/ 	.short	0x0000
        /*0064*/ 	.byte	0x00, 0xf5, 0x21, 0x00


	//----- nvinfo : EIATTR_SPARSE_MMA_MASK
	.align		4
.L_45:
        /*0068*/ 	.byte	0x03, 0x50
        /*006a*/ 	.short	0x0000


	//----- nvinfo : EIATTR_MAXREG_COUNT
	.align		4
        /*006c*/ 	.byte	0x03, 0x1b
        /*006e*/ 	.short	0x00ff


	//----- nvinfo : EIATTR_MERCURY_ISA_VERSION
	.align		4
        /*0070*/ 	.byte	0x03, 0x5f
        /*0072*/ 	.short	0x0101


	//----- nvinfo : EIATTR_VRC_CTA_INIT_COUNT
	.align		4
        /*0074*/ 	.byte	0x02, 0x4a
	.zero		1
	.zero		1


	//----- nvinfo : EIATTR_EXIT_INSTR_OFFSETS
	.align		4
        /*0078*/ 	.byte	0x04, 0x1c
        /*007a*/ 	.short	(.L_47 - .L_46)


	//   ....[0]....
.L_46:
        /*007c*/ 	.word	0x000000d0


	//   ....[1]....
        /*0080*/ 	.word	0x00000ae0


	//----- nvinfo : EIATTR_CBANK_PARAM_SIZE
	.align		4
.L_47:
        /*0084*/ 	.byte	0x03, 0x19
        /*0086*/ 	.short	0x0024


	//----- nvinfo : EIATTR_PARAM_CBANK
	.align		4
        /*0088*/ 	.byte	0x04, 0x0a
        /*008a*/ 	.short	(.L_49 - .L_48)
	.align		4
.L_48:
        /*008c*/ 	.word	index@(.nv.constant0._Z16basic_matrixmultPKfS0_Pfiii)
        /*0090*/ 	.short	0x0380
        /*0092*/ 	.short	0x0024


	//----- nvinfo : EIATTR_SW_WAR
	.align		4
.L_49:
        /*0094*/ 	.byte	0x04, 0x36
        /*0096*/ 	.short	(.L_51 - .L_50)
.L_50:
        /*0098*/ 	.word	0x00000008
.L_51:


//--------------------- .nv.callgraph             --------------------------
	.section	.nv.callgraph,"",@"SHT_CUDA_CALLGRAPH"
	.align	4
	.sectionentsize	8
	.align		4
        /*0000*/ 	.word	0x00000000
	.align		4
        /*0004*/ 	.word	0xffffffff
	.align		4
        /*0008*/ 	.word	0x00000000
	.align		4
        /*000c*/ 	.word	0xfffffffe
	.align		4
        /*0010*/ 	.word	0x00000000
	.align		4
        /*0014*/ 	.word	0xfffffffd
	.align		4
        /*0018*/ 	.word	0x00000000
	.align		4
        /*001c*/ 	.word	0xfffffffc


//--------------------- .text._Z16tiled_matrixmultPKfS0_Pfiii --------------------------
	.section	.text._Z16tiled_matrixmultPKfS0_Pfiii,"ax",@progbits
	.align	128
        .global         _Z16tiled_matrixmultPKfS0_Pfiii
        .type           _Z16tiled_matrixmultPKfS0_Pfiii,@function
        .size           _Z16tiled_matrixmultPKfS0_Pfiii,(.L_x_10 - _Z16tiled_matrixmultPKfS0_Pfiii)
        .other          _Z16tiled_matrixmultPKfS0_Pfiii,@"STO_CUDA_ENTRY STV_DEFAULT"
_Z16tiled_matrixmultPKfS0_Pfiii:
.text._Z16tiled_matrixmultPKfS0_Pfiii:
[----:B------:R-:W-:Y:S01]  /*0000*/  LDC R1, c[0x0][0x37c] ;  /* 0x0000df00ff017b82 */ /* 0x000fe20000000800 */
[----:B------:R-:W0:Y:S01]  /*0010*/  S2R R18, SR_CTAID.Y ;  /* 0x0000000000127919 */ /* 0x000e220000002600 */
[----:B------:R-:W1:Y:S01]  /*0020*/  LDCU UR8, c[0x0][0x39c] ;  /* 0x00007380ff0877ac */ /* 0x000e620008000800 */
[----:B------:R-:W-:Y:S01]  /*0030*/  IMAD.MOV.U32 R5, RZ, RZ, RZ ;  /* 0x000000ffff057224 */ /* 0x000fe200078e00ff */
[----:B------:R-:W0:Y:S01]  /*0040*/  S2R R16, SR_TID.Y ;  /* 0x0000000000107919 */ /* 0x000e220000002200 */
[----:B------:R-:W2:Y:S01]  /*0050*/  LDCU.64 UR10, c[0x0][0x358] ;  /* 0x00006b00ff0a77ac */ /* 0x000ea20008000a00 */
[----:B------:R-:W3:Y:S01]  /*0060*/  S2R R2, SR_CTAID.X ;  /* 0x0000000000027919 */ /* 0x000ee20000002500 */
[----:B------:R-:W3:Y:S01]  /*0070*/  S2R R17, SR_TID.X ;  /* 0x0000000000117919 */ /* 0x000ee20000002100 */
[----:B-1----:R-:W-:Y:S01]  /*0080*/  UISETP.GE.AND UP0, UPT, UR8, -0x1e, UPT ;  /* 0xffffffe20800788c */ /* 0x002fe2000bf06270 */
[----:B0-----:R-:W-:Y:S01]  /*0090*/  IMAD R18, R18, 0x20, R16 ;  /* 0x0000002012127824 */ /* 0x001fe200078e0210 */
[----:B---3--:R-:W-:-:S07]  /*00a0*/  LEA R19, R2, R17, 0x5 ;  /* 0x0000001102137211 */ /* 0x008fce00078e28ff */
[----:B--2---:R-:W-:Y:S05]  /*00b0*/  BRA.U !UP0, `(.L_x_0) ;  /* 0x0000000908d07547 */ /* 0x004fea000b800000 */
[----:B------:R-:W0:Y:S01]  /*00c0*/  S2UR UR7, SR_CgaCtaId ;  /* 0x00000000000779c3 */ /* 0x000e220000008800 */
[----:B------:R-:W1:Y:S01]  /*00d0*/  LDCU UR12, c[0x0][0x3a0] ;  /* 0x00007400ff0c77ac */ /* 0x000e620008000800 */
[----:B------:R-:W-:Y:S02]  /*00e0*/  HFMA2 R20, -RZ, RZ, 0, 0 ;  /* 0x00000000ff147431 */ /* 0x000fe400000001ff */
[----:B------:R-:W-:Y:S01]  /*00f0*/  IMAD R6, R18, UR8, R17 ;  /* 0x0000000812067c24 */ /* 0x000fe2000f8e0211 */
[----:B------:R-:W-:Y:S01]  /*0100*/  UMOV UR6, 0x400 ;  /* 0x0000040000067882 */ /* 0x000fe20000000000 */
[----:B------:R-:W-:Y:S02]  /*0110*/  UIADD3 UR4, UPT, UPT, UR8, -0x1, URZ ;  /* 0xffffffff08047890 */ /* 0x000fe4000fffe0ff */
[----:B------:R-:W2:Y:S01]  /*0120*/  LDC R0, c[0x0][0x3a0] ;  /* 0x0000e800ff007b82 */ /* 0x000ea20000000800 */
[----:B------:R-:W3:Y:S01]  /*0130*/  LDCU.64 UR14, c[0x0][0x398] ;  /* 0x00007300ff0e77ac */ /* 0x000ee20008000a00 */
[----:B------:R-:W-:-:S04]  /*0140*/  USHF.R.S32.HI UR5, URZ, 0x1f, UR4 ;  /* 0x0000001fff057899 */ /* 0x000fc80008011404 */
[----:B------:R-:W-:Y:S01]  /*0150*/  ULEA.HI UR5, UR5, UR4, URZ, 0x5 ;  /* 0x0000000405057291 */ /* 0x000fe2000f8f28ff */
[----:B-1----:R-:W-:-:S03]  /*0160*/  IMAD R7, R16, UR12, R17 ;  /* 0x0000000c10077c24 */ /* 0x002fc6000f8e0211 */
[----:B------:R-:W-:Y:S01]  /*0170*/  USHF.R.S32.HI UR5, URZ, 0x5, UR5 ;  /* 0x00000005ff057899 */ /* 0x000fe20008011405 */
[----:B------:R-:W-:Y:S01]  /*0180*/  IMAD R7, R2, 0x20, R7 ;  /* 0x0000002002077824 */ /* 0x000fe200078e0207 */
[----:B0-----:R-:W-:Y:S02]  /*0190*/  ULEA UR9, UR7, UR6, 0x18 ;  /* 0x0000000607097291 */ /* 0x001fe4000f8ec0ff */
[----:B------:R-:W-:Y:S02]  /*01a0*/  UIADD3 UR6, UPT, UPT, UR6, 0x1000, URZ ;  /* 0x0000100006067890 */ /* 0x000fe4000fffe0ff */
[----:B------:R-:W-:Y:S02]  /*01b0*/  UIADD3 UR5, UPT, UPT, -UR5, URZ, URZ ;  /* 0x000000ff05057290 */ /* 0x000fe4000fffe1ff */
[----:B------:R-:W-:Y:S01]  /*01c0*/  ULEA UR6, UR7, UR6, 0x18 ;  /* 0x0000000607067291 */ /* 0x000fe2000f8ec0ff */
[----:B------:R-:W-:-:S05]  /*01d0*/  LEA R5, R16, UR9, 0x7 ;  /* 0x0000000910057c11 */ /* 0x000fca000f8e38ff */
[C---:B------:R-:W-:Y:S01]  /*01e0*/  LEA R3, R17.reuse, UR6, 0x2 ;  /* 0x0000000611037c11 */ /* 0x040fe2000f8e10ff */
[----:B------:R-:W-:-:S03]  /*01f0*/  IMAD R4, R17, 0x4, R5 ;  /* 0x0000000411047824 */ /* 0x000fc600078e0205 */
[----:B---3--:R-:W-:-:S07]  /*0200*/  LEA R2, R16, R3, 0x7 ;  /* 0x0000000310027211 */ /* 0x008fce00078e38ff */
.L_x_1:
[----:B------:R-:W-:Y:S02]  /*0210*/  UMOV UR8, UR15 ;  /* 0x0000000f00087c82 */ /* 0x000fe40008000000 */
[----:B------:R-:W-:Y:S02]  /*0220*/  ISETP.GE.AND P1, PT, R17, UR8, PT ;  /* 0x0000000811007c0c */ /* 0x000fe4000bf26270 */
[----:B------:R-:W-:Y:S02]  /*0230*/  ISETP.GE.AND P0, PT, R16, UR8, PT ;  /* 0x0000000810007c0c */ /* 0x000fe4000bf06270 */
[----:B------:R-:W-:Y:S02]  /*0240*/  ISETP.GE.OR P1, PT, R18, UR14, P1 ;  /* 0x0000000e12007c0c */ /* 0x000fe40008f26670 */
[----:B--2---:R-:W-:-:S11]  /*0250*/  ISETP.GE.OR P0, PT, R19, R0, P0 ;  /* 0x000000001300720c */ /* 0x004fd60000706670 */
[----:B0-----:R-:W0:Y:S08]  /*0260*/  @!P1 LDC.64 R10, c[0x0][0x380] ;  /* 0x0000e000ff0a9b82 */ /* 0x001e300000000a00 */
[----:B-1----:R-:W1:Y:S01]  /*0270*/  @!P0 LDC.64 R8, c[0x0][0x388] ;  /* 0x0000e200ff088b82 */ /* 0x002e620000000a00 */
[----:B0-----:R-:W-:-:S06]  /*0280*/  @!P1 IMAD.WIDE R10, R6, 0x4, R10 ;  /* 0x00000004060a9825 */ /* 0x001fcc00078e020a */
[----:B------:R-:W2:Y:S01]  /*0290*/  @!P1 LDG.E.CONSTANT R11, desc[UR10][R10.64] ;  /* 0x0000000a0a0b9981 */ /* 0x000ea2000c1e9900 */
[----:B-1----:R-:W-:-:S06]  /*02a0*/  @!P0 IMAD.WIDE R8, R7, 0x4, R8 ;  /* 0x0000000407088825 */ /* 0x002fcc00078e0208 */
[----:B------:R-:W3:Y:S01]  /*02b0*/  @!P0 LDG.E.CONSTANT R9, desc[UR10][R8.64] ;  /* 0x0000000a08098981 */ /* 0x000ee2000c1e9900 */
[----:B------:R-:W-:-:S03]  /*02c0*/  I2FP.F32.S32 R23, R20 ;  /* 0x0000001400177245 */ /* 0x000fc60000201400 */
[----:B--2---:R-:W-:Y:S04]  /*02d0*/  @!P1 STS [R4], R11 ;  /* 0x0000000b04009388 */ /* 0x004fe80000000800 */
[----:B---3--:R-:W-:Y:S01]  /*02e0*/  @!P0 STS [R2], R9 ;  /* 0x0000000902008388 */ /* 0x008fe20000000800 */
[----:B------:R-:W-:Y:S06]  /*02f0*/  BAR.SYNC.DEFER_BLOCKING 0x0 ;  /* 0x0000000000007b1d */ /* 0x000fec0000010000 */
[----:B------:R-:W-:Y:S04]  /*0300*/  LDS R21, [R3] ;  /* 0x0000000003157984 */ /* 0x000fe80000000800 */
[----:B------:R-:W0:Y:S04]  /*0310*/  LDS.128 R12, [R5] ;  /* 0x00000000050c7984 */ /* 0x000e280000000c00 */
[----:B------:R-:W1:Y:S04]  /*0320*/  LDS R22, [R3+0x80] ;  /* 0x0000800003167984 */ /* 0x000e680000000800 */
[----:B------:R-:W-:Y:S01]  /*0330*/  LDS R20, [R3+0x180] ;  /* 0x0001800003147984 */ /* 0x000fe20000000800 */
[----:B0-----:R-:W-:-:S03]  /*0340*/  FFMA R12, R12, R21, R23 ;  /* 0x000000150c0c7223 */ /* 0x001fc60000000017 */
[----:B------:R-:W0:Y:S03]  /*0350*/  LDS R23, [R3+0x100] ;  /* 0x0001000003177984 */ /* 0x000e260000000800 */
[----:B------:R-:W2:Y:S02]  /*0360*/  F2I.TRUNC.NTZ R12, R12 ;  /* 0x0000000c000c7305 */ /* 0x000ea4000020f100 */
[----:B--2---:R-:W-:Y:S02]  /*0370*/  I2FP.F32.S32 R21, R12 ;  /* 0x0000000c00157245 */ /* 0x004fe40000201400 */
[----:B------:R-:W-:Y:S03]  /*0380*/  LDS R12, [R3+0x280] ;  /* 0x00028000030c7984 */ /* 0x000fe60000000800 */
[----:B-1----:R-:W-:-:S06]  /*0390*/  FFMA R13, R22, R13, R21 ;  /* 0x0000000d160d7223 */ /* 0x002fcc0000000015 */
[----:B------:R-:W1:Y:S02]  /*03a0*/  F2I.TRUNC.NTZ R13, R13 ;  /* 0x0000000d000d7305 */ /* 0x000e64000020f100 */
[----:B-1----:R-:W-:-:S05]  /*03b0*/  I2FP.F32.S32 R8, R13 ;  /* 0x0000000d00087245 */ /* 0x002fca0000201400 */
[----:B0-----:R-:W-:Y:S02]  /*03c0*/  FFMA R14, R23, R14, R8 ;  /* 0x0000000e170e7223 */ /* 0x001fe40000000008 */
[----:B------:R-:W-:Y:S04]  /*03d0*/  LDS R23, [R3+0x200] ;  /* 0x0002000003177984 */ /* 0x000fe80000000800 */
[----:B------:R-:W0:Y:S01]  /*03e0*/  F2I.TRUNC.NTZ R14, R14 ;  /* 0x0000000e000e7305 */ /* 0x000e22000020f100 */
[----:B------:R-:W1:Y:S01]  /*03f0*/  LDS.128 R8, [R5+0x10] ;  /* 0x0000100005087984 */ /* 0x000e620000000c00 */
[----:B0-----:R-:W-:-:S05]  /*0400*/  I2FP.F32.S32 R21, R14 ;  /* 0x0000000e00157245 */ /* 0x001fca0000201400 */
[----:B------:R-:W-:Y:S02]  /*0410*/  FFMA R15, R20, R15, R21 ;  /* 0x0000000f140f7223 */ /* 0x000fe40000000015 */
[----:B------:R-:W0:Y:S04]  /*0420*/  LDS R21, [R3+0x300] ;  /* 0x0003000003157984 */ /* 0x000e280000000800 */
[----:B------:R-:W2:Y:S01]  /*0430*/  F2I.TRUNC.NTZ R15, R15 ;  /* 0x0000000f000f7305 */ /* 0x000ea2000020f100 */
[----:B------:R-:W3:Y:S01]  /*0440*/  LDS R20, [R3+0x380] ;  /* 0x0003800003147984 */ /* 0x000ee20000000800 */
[----:B--2---:R-:W-:-:S05]  /*0450*/  I2FP.F32.S32 R13, R15 ;  /* 0x0000000f000d7245 */ /* 0x004fca0000201400 */
[----:B-1----:R-:W-:Y:S02]  /*0460*/  FFMA R8, R8, R23, R13 ;  /* 0x0000001708087223 */ /* 0x002fe4000000000d */
[----:B------:R-:W-:Y:S04]  /*0470*/  LDS R23, [R3+0x400] ;  /* 0x0004000003177984 */ /* 0x000fe80000000800 */
[----:B------:R-:W1:Y:S02]  /*0480*/  F2I.TRUNC.NTZ R8, R8 ;  /* 0x0000000800087305 */ /* 0x000e64000020f100 */
[----:B-1----:R-:W-:Y:S02]  /*0490*/  I2FP.F32.S32 R13, R8 ;  /* 0x00000008000d7245 */ /* 0x002fe40000201400 */
[----:B------:R-:W-:Y:S03]  /*04a0*/  LDS R8, [R3+0x480] ;  /* 0x0004800003087984 */ /* 0x000fe60000000800 */
[----:B------:R-:W-:-:S06]  /*04b0*/  FFMA R9, R12, R9, R13 ;  /* 0x000000090c097223 */ /* 0x000fcc000000000d */
[----:B------:R-:W1:Y:S02]  /*04c0*/  F2I.TRUNC.NTZ R9, R9 ;  /* 0x0000000900097305 */ /* 0x000e64000020f100 */
[----:B-1----:R-:W-:-:S05]  /*04d0*/  I2FP.F32.S32 R12, R9 ;  /* 0x00000009000c7245 */ /* 0x002fca0000201400 */
[----:B0-----:R-:W-:Y:S02]  /*04e0*/  FFMA R10, R21, R10, R12 ;  /* 0x0000000a150a7223 */ /* 0x001fe4000000000c */
[----:B------:R-:W0:Y:S04]  /*04f0*/  LDS.128 R12, [R5+0x20] ;  /* 0x00002000050c7984 */ /* 0x000e280000000c00 */
[----:B------:R-:W1:Y:S02]  /*0500*/  F2I.TRUNC.NTZ R10, R10 ;  /* 0x0000000a000a7305 */ /* 0x000e64000020f100 */
[----:B-1----:R-:W-:-:S05]  /*0510*/  I2FP.F32.S32 R21, R10 ;  /* 0x0000000a00157245 */ /* 0x002fca0000201400 */
[----:B---3--:R-:W-:Y:S02]  /*0520*/  FFMA R11, R20, R11, R21 ;  /* 0x0000000b140b7223 */ /* 0x008fe40000000015 */
[----:B------:R-:W1:Y:S04]  /*0530*/  LDS R21, [R3+0x500] ;  /* 0x0005000003157984 */ /* 0x000e680000000800 */
[----:B------:R-:W2:Y:S01]  /*0540*/  F2I.TRUNC.NTZ R11, R11 ;  /* 0x0000000b000b7305 */ /* 0x000ea2000020f100 */
[----:B------:R-:W3:Y:S01]  /*0550*/  LDS R20, [R3+0x580] ;  /* 0x0005800003147984 */ /* 0x000ee20000000800 */
[----:B--2---:R-:W-:-:S05]  /*0560*/  I2FP.F32.S32 R9, R11 ;  /* 0x0000000b00097245 */ /* 0x004fca0000201400 */
[----:B0-----:R-:W-:Y:S02]  /*0570*/  FFMA R12, R12, R23, R9 ;  /* 0x000000170c0c7223 */ /* 0x001fe40000000009 */
[----:B------:R-:W-:Y:S04]  /*0580*/  LDS R23, [R3+0x600] ;  /* 0x0006000003177984 */ /* 0x000fe80000000800 */
[----:B------:R-:W0:Y:S02]  /*0590*/  F2I.TRUNC.NTZ R12, R12 ;  /* 0x0000000c000c7305 */ /* 0x000e24000020f100 */
[----:B0-----:R-:W-:Y:S02]  /*05a0*/  I2FP.F32.S32 R9, R12 ;  /* 0x0000000c00097245 */ /* 0x001fe40000201400 */
[----:B------:R-:W-:Y:S03]  /*05b0*/  LDS R12, [R3+0x680] ;  /* 0x00068000030c7984 */ /* 0x000fe60000000800 */
[----:B------:R-:W-:-:S06]  /*05c0*/  FFMA R13, R8, R13, R9 ;  /* 0x0000000d080d7223 */ /* 0x000fcc0000000009 */
[----:B------:R-:W0:Y:S02]  /*05d0*/  F2I.TRUNC.NTZ R13, R13 ;  /* 0x0000000d000d7305 */ /* 0x000e24000020f100 */
[----:B0-----:R-:W-:-:S05]  /*05e0*/  I2FP.F32.S32 R8, R13 ;  /* 0x0000000d00087245 */ /* 0x001fca0000201400 */
[----:B-1----:R-:W-:Y:S02]  /*05f0*/  FFMA R14, R21, R14, R8 ;  /* 0x0000000e150e7223 */ /* 0x002fe40000000008 */
        /* <DEDUP_REMOVED lines=70> */
[----:B-1----:R-:W-:Y:S02]  /*0a60*/  I2FP.F32.S32 R21, R14 ;  /* 0x0000000e00157245 */ /* 0x002fe40000201400 */
[----:B------:R-:W-:Y:S03]  /*0a70*/  LDS R14, [R3+0xf80] ;  /* 0x000f8000030e7984 */ /* 0x000fe60000000800 */
[----:B---3--:R-:W-:-:S02]  /*0a80*/  FFMA R15, R20, R15, R21 ;  /* 0x0000000f140f7223 */ /* 0x008fc40000000015 */
[----:B------:R-:W1:Y:S04]  /*0a90*/  LDS R21, [R3+0xf00] ;  /* 0x000f000003157984 */ /* 0x000e680000000800 */
[----:B------:R-:W2:Y:S02]  /*0aa0*/  F2I.TRUNC.NTZ R15, R15 ;  /* 0x0000000f000f7305 */ /* 0x000ea4000020f100 */
[----:B--2---:R-:W-:-:S05]  /*0ab0*/  I2FP.F32.S32 R13, R15 ;  /* 0x0000000f000d7245 */ /* 0x004fca0000201400 */
[----:B0-----:R-:W-:-:S06]  /*0ac0*/  FFMA R8, R8, R23, R13 ;  /* 0x0000001708087223 */ /* 0x001fcc000000000d */
[----:B------:R-:W0:Y:S02]  /*0ad0*/  F2I.TRUNC.NTZ R8, R8 ;  /* 0x0000000800087305 */ /* 0x000e24000020f100 */
[----:B0-----:R-:W-:-:S05]  /*0ae0*/  I2FP.F32.S32 R13, R8 ;  /* 0x00000008000d7245 */ /* 0x001fca0000201400 */
[----:B------:R-:W-:-:S06]  /*0af0*/  FFMA R9, R12, R9, R13 ;  /* 0x000000090c097223 */ /* 0x000fcc000000000d */
[----:B------:R-:W0:Y:S02]  /*0b00*/  F2I.TRUNC.NTZ R9, R9 ;  /* 0x0000000900097305 */ /* 0x000e24000020f100 */
[----:B0-----:R-:W-:-:S05]  /*0b10*/  I2FP.F32.S32 R12, R9 ;  /* 0x00000009000c7245 */ /* 0x001fca0000201400 */
[----:B-1----:R-:W-:-:S06]  /*0b20*/  FFMA R10, R21, R10, R12 ;  /* 0x0000000a150a7223 */ /* 0x002fcc000000000c */
[----:B------:R-:W0:Y:S01]  /*0b30*/  F2I.TRUNC.NTZ R10, R10 ;  /* 0x0000000a000a7305 */ /* 0x000e22000020f100 */
[----:B------:R-:W-:-:S04]  /*0b40*/  UIADD3 UR5, UPT, UPT, UR5, 0x1, URZ ;  /* 0x0000000105057890 */ /* 0x000fc8000fffe0ff */
[----:B------:R-:W-:Y:S01]  /*0b50*/  UISETP.NE.AND UP0, UPT, UR5, 0x1, UPT ;  /* 0x000000010500788c */ /* 0x000fe2000bf05270 */
[----:B0-----:R-:W-:-:S05]  /*0b60*/  I2FP.F32.S32 R13, R10 ;  /* 0x0000000a000d7245 */ /* 0x001fca0000201400 */
[----:B------:R-:W-:-:S04]  /*0b70*/  FFMA R11, R14, R11, R13 ;  /* 0x0000000b0e0b7223 */ /* 0x000fc8000000000d */
[----:B------:R0:W1:Y:S01]  /*0b80*/  F2I.TRUNC.NTZ R20, R11 ;  /* 0x0000000b00147305 */ /* 0x000062000020f100 */
[----:B------:R-:W-:Y:S01]  /*0b90*/  VIADD R16, R16, 0x20 ;  /* 0x0000002010107836 */ /* 0x000fe20000000000 */
[----:B------:R-:W-:Y:S01]  /*0ba0*/  IADD3 R17, PT, PT, R17, 0x20, RZ ;  /* 0x0000002011117810 */ /* 0x000fe20007ffe0ff */
[----:B------:R-:W-:Y:S01]  /*0bb0*/  VIADD R6, R6, 0x20 ;  /* 0x0000002006067836 */ /* 0x000fe20000000000 */
[----:B------:R-:W-:Y:S01]  /*0bc0*/  LEA R7, R0, R7, 0x5 ;  /* 0x0000000700077211 */ /* 0x000fe200078e28ff */
[----:B------:R-:W-:Y:S06]  /*0bd0*/  BAR.SYNC.DEFER_BLOCKING 0x0 ;  /* 0x0000000000007b1d */ /* 0x000fec0000010000 */
[----:B------:R-:W-:Y:S05]  /*0be0*/  BRA.U UP0, `(.L_x_1) ;  /* 0xfffffff500887547 */ /* 0x000fea000b83ffff */
[----:B-1----:R-:W-:-:S07]  /*0bf0*/  I2FP.F32.S32 R5, R20 ;  /* 0x0000001400057245 */ /* 0x002fce0000201400 */
.L_x_0:
[----:B------:R-:W1:Y:S01]  /*0c00*/  LDCU UR4, c[0x0][0x3a0] ;  /* 0x00007400ff0477ac */ /* 0x000e620008000800 */
[----:B------:R-:W2:Y:S01]  /*0c10*/  LDCU UR5, c[0x0][0x398] ;  /* 0x00007300ff0577ac */ /* 0x000ea20008000800 */
[----:B-1----:R-:W-:-:S04]  /*0c20*/  ISETP.GE.AND P0, PT, R19, UR4, PT ;  /* 0x0000000413007c0c */ /* 0x002fc8000bf06270 */
[----:B--2---:R-:W-:-:S13]  /*0c30*/  ISETP.GE.OR P0, PT, R18, UR5, P0 ;  /* 0x0000000512007c0c */ /* 0x004fda0008706670 */
[----:B------:R-:W-:Y:S05]  /*0c40*/  @P0 EXIT ;  /* 0x000000000000094d */ /* 0x000fea0003800000 */
[----:B------:R-:W1:Y:S01]  /*0c50*/  LDC.64 R2, c[0x0][0x390] ;  /* 0x0000e400ff027b82 */ /* 0x000e620000000a00 */
[----:B------:R-:W-:-:S04]  /*0c60*/  IMAD R19, R18, UR8, R19 ;  /* 0x0000000812137c24 */ /* 0x000fc8000f8e0213 */
[----:B-1----:R-:W-:-:S05]  /*0c70*/  IMAD.WIDE R2, R19, 0x4, R2 ;  /* 0x0000000413027825 */ /* 0x002fca00078e0202 */
[----:B------:R-:W-:Y:S01]  /*0c80*/  STG.E desc[UR10][R2.64], R5 ;  /* 0x0000000502007986 */ /* 0x000fe2000c10190a */
[----:B------:R-:W-:Y:S05]  /*0c90*/  EXIT ;  /* 0x000000000000794d */ /* 0x000fea0003800000 */
.L_x_2:
[----:B------:R-:W-:-:S00]  /*0ca0*/  BRA `(.L_x_2) ;  /* 0xfffffffc00fc7947 */ /* 0x000fc0000383ffff */
[----:B------:R-:W-:-:S00]  /*0cb0*/  NOP ;  /* 0x0000000000007918 */ /* 0x000fc00000000000 */
        /* <DEDUP_REMOVED lines=12> */
.L_x_10:


//--------------------- .text._Z16basic_matrixmultPKfS0_Pfiii --------------------------
	.section	.text._Z16basic_matrixmultPKfS0_Pfiii,"ax",@progbits
	.align	128
        .global         _Z16basic_matrixmultPKfS0_Pfiii
        .type           _Z16basic_matrixmultPKfS0_Pfiii,@function
        .size           _Z16basic_matrixmultPKfS0_Pfiii,(.L_x_11 - _Z16basic_matrixmultPKfS0_Pfiii)
        .other          _Z16basic_matrixmultPKfS0_Pfiii,@"STO_CUDA_ENTRY STV_DEFAULT"
_Z16basic_matrixmultPKfS0_Pfiii:
.text._Z16basic_matrixmultPKfS0_Pfiii:
[----:B------:R-:W-:Y:S01]  /*0000*/  LDC R1, c[0x0][0x37c] ;  /* 0x0000df00ff017b82 */ /* 0x000fe20000000800 */
[----:B------:R-:W0:Y:S07]  /*0010*/  S2R R3, SR_TID.X ;  /* 0x0000000000037919 */ /* 0x000e2e0000002100 */
[----:B------:R-:W1:Y:S01]  /*0020*/  LDC R17, c[0x0][0x364] ;  /* 0x0000d900ff117b82 */ /* 0x000e620000000800 */
[----:B------:R-:W2:Y:S01]  /*0030*/  LDCU UR6, c[0x0][0x398] ;  /* 0x00007300ff0677ac */ /* 0x000ea20008000800 */
[----:B------:R-:W1:Y:S06]  /*0040*/  S2R R2, SR_TID.Y ;  /* 0x0000000000027919 */ /* 0x000e6c0000002200 */
[----:B------:R-:W0:Y:S08]  /*0050*/  S2UR UR5, SR_CTAID.X ;  /* 0x00000000000579c3 */ /* 0x000e300000002500 */
[----:B------:R-:W0:Y:S08]  /*0060*/  LDC R0, c[0x0][0x360] ;  /* 0x0000d800ff007b82 */ /* 0x000e300000000800 */
[----:B------:R-:W1:Y:S08]  /*0070*/  S2UR UR4, SR_CTAID.Y ;  /* 0x00000000000479c3 */ /* 0x000e700000002600 */
[----:B------:R-:W3:Y:S01]  /*0080*/  LDC R15, c[0x0][0x3a0] ;  /* 0x0000e800ff0f7b82 */ /* 0x000ee20000000800 */
[----:B0-----:R-:W-:-:S02]  /*0090*/  IMAD R0, R0, UR5, R3 ;  /* 0x0000000500007c24 */ /* 0x001fc4000f8e0203 */
[----:B-1----:R-:W-:-:S03]  /*00a0*/  IMAD R17, R17, UR4, R2 ;  /* 0x0000000411117c24 */ /* 0x002fc6000f8e0202 */
[----:B---3--:R-:W-:-:S04]  /*00b0*/  ISETP.GE.AND P0, PT, R0, R15, PT ;  /* 0x0000000f0000720c */ /* 0x008fc80003f06270 */
[----:B--2---:R-:W-:-:S13]  /*00c0*/  ISETP.GE.OR P0, PT, R17, UR6, P0 ;  /* 0x0000000611007c0c */ /* 0x004fda0008706670 */
[----:B------:R-:W-:Y:S05]  /*00d0*/  @P0 EXIT ;  /* 0x000000000000094d */ /* 0x000fea0003800000 */
[----:B------:R-:W0:Y:S01]  /*00e0*/  LDCU UR7, c[0x0][0x39c] ;  /* 0x00007380ff0777ac */ /* 0x000e220008000800 */
[----:B------:R-:W-:Y:S01]  /*00f0*/  HFMA2 R5, -RZ, RZ, 0, 0 ;  /* 0x00000000ff057431 */ /* 0x000fe200000001ff */
[----:B------:R-:W1:Y:S01]  /*0100*/  LDCU.64 UR8, c[0x0][0x358] ;  /* 0x00006b00ff0877ac */ /* 0x000e620008000a00 */
[----:B0-----:R-:W-:-:S09]  /*0110*/  UISETP.GE.AND UP0, UPT, UR7, 0x1, UPT ;  /* 0x000000010700788c */ /* 0x001fd2000bf06270 */
[----:B-1----:R-:W-:Y:S05]  /*0120*/  BRA.U !UP0, `(.L_x_3) ;  /* 0x00000009085c7547 */ /* 0x002fea000b800000 */
[----:B------:R-:W-:Y:S02]  /*0130*/  UISETP.GE.U32.AND UP1, UPT, UR7, 0x8, UPT ;  /* 0x000000080700788c */ /* 0x000fe4000bf26070 */
[----:B------:R-:W-:Y:S01]  /*0140*/  IMAD R14, R17, UR7, RZ ;  /* 0x00000007110e7c24 */ /* 0x000fe2000f8e02ff */
[----:B------:R-:W-:Y:S01]  /*0150*/  ULOP3.LUT UR5, UR7, 0x7, URZ, 0xc0, !UPT ;  /* 0x0000000707057892 */ /* 0x000fe2000f8ec0ff */
[----:B------:R-:W-:Y:S01]  /*0160*/  MOV R18, RZ ;  /* 0x000000ff00127202 */ /* 0x000fe20000000f00 */
[----:B------:R-:W-:Y:S02]  /*0170*/  UMOV UR4, URZ ;  /* 0x000000ff00047c82 */ /* 0x000fe40008000000 */
[----:B------:R-:W-:Y:S02]  /*0180*/  UISETP.NE.AND UP0, UPT, UR5, URZ, UPT ;  /* 0x000000ff0500728c */ /* 0x000fe4000bf05270 */
[----:B------:R-:W-:Y:S09]  /*0190*/  BRA.U !UP1, `(.L_x_4) ;  /* 0x0000000109fc7547 */ /* 0x000ff2000b800000 */
[----:B------:R-:W0:Y:S01]  /*01a0*/  LDC.64 R2, c[0x0][0x380] ;  /* 0x0000e000ff027b82 */ /* 0x000e220000000a00 */
[----:B------:R-:W-:Y:S01]  /*01b0*/  ULOP3.LUT UR4, UR7, 0x7ffffff8, URZ, 0xc0, !UPT ;  /* 0x7ffffff807047892 */ /* 0x000fe2000f8ec0ff */
[----:B------:R-:W-:Y:S02]  /*01c0*/  MOV R18, RZ ;  /* 0x000000ff00127202 */ /* 0x000fe40000000f00 */
[----:B------:R-:W-:Y:S01]  /*01d0*/  MOV R16, R0 ;  /* 0x0000000000107202 */ /* 0x000fe20000000f00 */
[----:B------:R-:W-:Y:S01]  /*01e0*/  UIADD3 UR6, UPT, UPT, -UR4, URZ, URZ ;  /* 0x000000ff04067290 */ /* 0x000fe2000fffe1ff */
[----:B0-----:R-:W-:-:S03]  /*01f0*/  IMAD.WIDE.U32 R2, R14, 0x4, R2 ;  /* 0x000000040e027825 */ /* 0x001fc600078e0002 */
[----:B------:R-:W-:-:S04]  /*0200*/  IADD3 R2, P0, PT, R2, 0x10, RZ ;  /* 0x0000001002027810 */ /* 0x000fc80007f1e0ff */
[----:B------:R-:W-:-:S09]  /*0210*/  IADD3.X R3, PT, PT, RZ, R3, RZ, P0, !PT ;  /* 0x00000003ff037210 */ /* 0x000fd200007fe4ff */
.L_x_5:
[----:B0-----:R-:W0:Y:S01]  /*0220*/  LDC.64 R8, c[0x0][0x388] ;  /* 0x0000e200ff087b82 */ /* 0x001e220000000a00 */
[----:B------:R-:W2:Y:S04]  /*0230*/  LDG.E.CONSTANT R20, desc[UR8][R2.64+-0x10] ;  /* 0xfffff00802147981 */ /* 0x000ea8000c1e9900 */
[----:B------:R-:W3:Y:S04]  /*0240*/  LDG.E.CONSTANT R26, desc[UR8][R2.64+-0xc] ;  /* 0xfffff408021a7981 */ /* 0x000ee8000c1e9900 */
[----:B------:R-:W4:Y:S04]  /*0250*/  LDG.E.CONSTANT R24, desc[UR8][R2.64+-0x8] ;  /* 0xfffff80802187981 */ /* 0x000f28000c1e9900 */
[----:B------:R-:W5:Y:S04]  /*0260*/  LDG.E.CONSTANT R22, desc[UR8][R2.64+-0x4] ;  /* 0xfffffc0802167981 */ /* 0x000f68000c1e9900 */
[----:B------:R-:W5:Y:S04]  /*0270*/  LDG.E.CONSTANT R27, desc[UR8][R2.64] ;  /* 0x00000008021b7981 */ /* 0x000f68000c1e9900 */
[----:B------:R-:W5:Y:S01]  /*0280*/  LDG.E.CONSTANT R29, desc[UR8][R2.64+0x4] ;  /* 0x00000408021d7981 */ /* 0x000f62000c1e9900 */
[----:B0-----:R-:W-:-:S05]  /*0290*/  IMAD.WIDE R8, R16, 0x4, R8 ;  /* 0x0000000410087825 */ /* 0x001fca00078e0208 */
[----:B------:R0:W2:Y:S01]  /*02a0*/  LDG.E.CONSTANT R19, desc[UR8][R8.64] ;  /* 0x0000000808137981 */ /* 0x0000a2000c1e9900 */
[----:B------:R-:W-:-:S05]  /*02b0*/  IMAD.WIDE R10, R15, 0x4, R8 ;  /* 0x000000040f0a7825 */ /* 0x000fca00078e0208 */
[----:B-1----:R1:W3:Y:S01]  /*02c0*/  LDG.E.CONSTANT R21, desc[UR8][R10.64] ;  /* 0x000000080a157981 */ /* 0x0022e2000c1e9900 */
[----:B------:R-:W-:-:S05]  /*02d0*/  IMAD.WIDE R12, R15, 0x4, R10 ;  /* 0x000000040f0c7825 */ /* 0x000fca00078e020a */
[----:B------:R1:W4:Y:S01]  /*02e0*/  LDG.E.CONSTANT R25, desc[UR8][R12.64] ;  /* 0x000000080c197981 */ /* 0x000322000c1e9900 */
[----:B------:R-:W-:-:S05]  /*02f0*/  IMAD.WIDE R4, R15, 0x4, R12 ;  /* 0x000000040f047825 */ /* 0x000fca00078e020c */
[----:B------:R-:W5:Y:S01]  /*0300*/  LDG.E.CONSTANT R23, desc[UR8][R4.64] ;  /* 0x0000000804177981 */ /* 0x000f62000c1e9900 */
[----:B------:R-:W-:-:S05]  /*0310*/  IMAD.WIDE R6, R15, 0x4, R4 ;  /* 0x000000040f067825 */ /* 0x000fca00078e0204 */
[----:B------:R-:W5:Y:S01]  /*0320*/  LDG.E.CONSTANT R28, desc[UR8][R6.64] ;  /* 0x00000008061c7981 */ /* 0x000f62000c1e9900 */
[----:B0-----:R-:W-:-:S03]  /*0330*/  IMAD.WIDE R8, R15, 0x4, R6 ;  /* 0x000000040f087825 */ /* 0x001fc600078e0206 */
[----:B------:R-:W5:Y:S04]  /*0340*/  LDG.E.CONSTANT R5, desc[UR8][R2.64+0x8] ;  /* 0x0000080802057981 */ /* 0x000f68000c1e9900 */
[----:B------:R-:W5:Y:S01]  /*0350*/  LDG.E.CONSTANT R4, desc[UR8][R8.64] ;  /* 0x0000000808047981 */ /* 0x000f62000c1e9900 */
[----:B-1----:R-:W-:-:S03]  /*0360*/  IMAD.WIDE R10, R15, 0x4, R8 ;  /* 0x000000040f0a7825 */ /* 0x002fc600078e0208 */
[----:B------:R0:W5:Y:S04]  /*0370*/  LDG.E.CONSTANT R7, desc[UR8][R2.64+0xc] ;  /* 0x00000c0802077981 */ /* 0x000168000c1e9900 */
[----:B------:R1:W5:Y:S01]  /*0380*/  LDG.E.CONSTANT R6, desc[UR8][R10.64] ;  /* 0x000000080a067981 */ /* 0x000362000c1e9900 */
[----:B------:R-:W-:-:S06]  /*0390*/  IMAD.WIDE R12, R15, 0x4, R10 ;  /* 0x000000040f0c7825 */ /* 0x000fcc00078e020a */
[----:B------:R-:W5:Y:S01]  /*03a0*/  LDG.E.CONSTANT R12, desc[UR8][R12.64] ;  /* 0x000000080c0c7981 */ /* 0x000f62000c1e9900 */
[----:B------:R-:W-:Y:S01]  /*03b0*/  I2FP.F32.S32 R18, R18 ;  /* 0x0000001200127245 */ /* 0x000fe20000201400 */
[----:B------:R-:W-:-:S04]  /*03c0*/  UIADD3 UR6, UPT, UPT, UR6, 0x8, URZ ;  /* 0x0000000806067890 */ /* 0x000fc8000fffe0ff */
[----:B------:R-:W-:Y:S01]  /*03d0*/  UISETP.NE.AND UP1, UPT, UR6, URZ, UPT ;  /* 0x000000ff0600728c */ /* 0x000fe2000bf25270 */
[----:B0-----:R-:W-:Y:S02]  /*03e0*/  IADD3 R2, P0, PT, R2, 0x20, RZ ;  /* 0x0000002002027810 */ /* 0x001fe40007f1e0ff */
[----:B------:R-:W-:Y:S02]  /*03f0*/  LEA R16, R15, R16, 0x3 ;  /* 0x000000100f107211 */ /* 0x000fe400078e18ff */
[----:B------:R-:W-:Y:S01]  /*0400*/  IADD3.X R3, PT, PT, RZ, R3, RZ, P0, !PT ;  /* 0x00000003ff037210 */ /* 0x000fe200007fe4ff */
[----:B--2---:R-:W-:-:S06]  /*0410*/  FFMA R18, R20, R19, R18 ;  /* 0x0000001314127223 */ /* 0x004fcc0000000012 */
[----:B------:R-:W0:Y:S02]  /*0420*/  F2I.TRUNC.NTZ R18, R18 ;  /* 0x0000001200127305 */ /* 0x000e24000020f100 */
[----:B0-----:R-:W-:-:S05]  /*0430*/  I2FP.F32.S32 R19, R18 ;  /* 0x0000001200137245 */ /* 0x001fca0000201400 */
[----:B---3--:R-:W-:-:S06]  /*0440*/  FFMA R19, R26, R21, R19 ;  /* 0x000000151a137223 */ /* 0x008fcc0000000013 */
[----:B------:R-:W0:Y:S02]  /*0450*/  F2I.TRUNC.NTZ R19, R19 ;  /* 0x0000001300137305 */ /* 0x000e24000020f100 */
[----:B0-----:R-:W-:-:S05]  /*0460*/  I2FP.F32.S32 R9, R19 ;  /* 0x0000001300097245 */ /* 0x001fca0000201400 */
[----:B----4-:R-:W-:-:S06]  /*0470*/  FFMA R9, R24, R25, R9 ;  /* 0x0000001918097223 */ /* 0x010fcc0000000009 */
[----:B------:R-:W1:Y:S02]  /*0480*/  F2I.TRUNC.NTZ R9, R9 ;  /* 0x0000000900097305 */ /* 0x000e64000020f100 */
[----:B-1----:R-:W-:-:S05]  /*0490*/  I2FP.F32.S32 R11, R9 ;  /* 0x00000009000b7245 */ /* 0x002fca0000201400 */
[----:B-----5:R-:W-:-:S06]  /*04a0*/  FFMA R11, R22, R23, R11 ;  /* 0x00000017160b7223 */ /* 0x020fcc000000000b */
[----:B------:R-:W0:Y:S02]  /*04b0*/  F2I.TRUNC.NTZ R11, R11 ;  /* 0x0000000b000b7305 */ /* 0x000e24000020f100 */
[----:B0-----:R-:W-:-:S05]  /*04c0*/  I2FP.F32.S32 R8, R11 ;  /* 0x0000000b00087245 */ /* 0x001fca0000201400 */
[----:B------:R-:W-:-:S06]  /*04d0*/  FFMA R8, R27, R28, R8 ;  /* 0x0000001c1b087223 */ /* 0x000fcc0000000008 */
        /* <DEDUP_REMOVED lines=8> */
[----:B------:R-:W-:-:S04]  /*0560*/  FFMA R6, R7, R12, R6 ;  /* 0x0000000c07067223 */ /* 0x000fc80000000006 */
[----:B------:R0:W1:Y:S01]  /*0570*/  F2I.TRUNC.NTZ R18, R6 ;  /* 0x0000000600127305 */ /* 0x000062000020f100 */
[----:B------:R-:W-:Y:S05]  /*0580*/  BRA.U UP1, `(.L_x_5) ;  /* 0xfffffffd01247547 */ /* 0x000fea000b83ffff */
.L_x_4:
[----:B------:R-:W-:Y:S05]  /*0590*/  BRA.U !UP0, `(.L_x_6) ;  /* 0x00000005083c7547 */ /* 0x000fea000b800000 */
[----:B------:R-:W-:Y:S02]  /*05a0*/  UISETP.GE.U32.AND UP0, UPT, UR5, 0x4, UPT ;  /* 0x000000040500788c */ /* 0x000fe4000bf06070 */
[----:B------:R-:W-:-:S04]  /*05b0*/  ULOP3.LUT UR6, UR7, 0x3, URZ, 0xc0, !UPT ;  /* 0x0000000307067892 */ /* 0x000fc8000f8ec0ff */
[----:B------:R-:W-:-:S03]  /*05c0*/  UISETP.NE.AND UP1, UPT, UR6, URZ, UPT ;  /* 0x000000ff0600728c */ /* 0x000fc6000bf25270 */
[----:B------:R-:W-:Y:S08]  /*05d0*/  BRA.U !UP0, `(.L_x_7) ;  /* 0x00000001088c7547 */ /* 0x000ff0000b800000 */
[----:B------:R-:W2:Y:S01]  /*05e0*/  LDC.64 R4, c[0x0][0x380] ;  /* 0x0000e000ff047b82 */ /* 0x000ea20000000a00 */
[----:B------:R-:W-:Y:S01]  /*05f0*/  IADD3 R3, PT, PT, R14, UR4, RZ ;  /* 0x000000040e037c10 */ /* 0x000fe2000fffe0ff */
[----:B------:R-:W-:Y:S01]  /*0600*/  IMAD R9, R15, UR4, R0 ;  /* 0x000000040f097c24 */ /* 0x000fe2000f8e0200 */
[----:B------:R-:W3:Y:S05]  /*0610*/  LDCU.64 UR10, c[0x0][0x380] ;  /* 0x00007000ff0a77ac */ /* 0x000eea0008000a00 */
[----:B0-----:R-:W0:Y:S01]  /*0620*/  LDC.64 R6, c[0x0][0x388] ;  /* 0x0000e200ff067b82 */ /* 0x001e220000000a00 */
[----:B--2---:R-:W-:-:S05]  /*0630*/  IMAD.WIDE.U32 R4, R3, 0x4, R4 ;  /* 0x0000000403047825 */ /* 0x004fca00078e0004 */
[----:B------:R2:W4:Y:S01]  /*0640*/  LDG.E.CONSTANT R12, desc[UR8][R4.64] ;  /* 0x00000008040c7981 */ /* 0x000522000c1e9900 */
[----:B0-----:R-:W-:-:S05]  /*0650*/  IMAD.WIDE R6, R9, 0x4, R6 ;  /* 0x0000000409067825 */ /* 0x001fca00078e0206 */
[----:B------:R1:W4:Y:S01]  /*0660*/  LDG.E.CONSTANT R13, desc[UR8][R6.64] ;  /* 0x00000008060d7981 */ /* 0x000322000c1e9900 */
[----:B------:R-:W-:-:S04]  /*0670*/  IADD3 R3, P0, PT, R14, UR4, RZ ;  /* 0x000000040e037c10 */ /* 0x000fc8000ff1e0ff */
[----:B------:R-:W-:Y:S02]  /*0680*/  IADD3.X R8, PT, PT, RZ, RZ, RZ, P0, !PT ;  /* 0x000000ffff087210 */ /* 0x000fe400007fe4ff */
[----:B---3--:R-:W-:-:S04]  /*0690*/  LEA R2, P0, R3, UR10, 0x2 ;  /* 0x0000000a03027c11 */ /* 0x008fc8000f8010ff */
[----:B------:R-:W-:Y:S01]  /*06a0*/  LEA.HI.X R3, R3, UR11, R8, 0x2, P0 ;  /* 0x0000000b03037c11 */ /* 0x000fe200080f1408 */
[----:B------:R-:W-:-:S04]  /*06b0*/  IMAD.WIDE R8, R15, 0x4, R6 ;  /* 0x000000040f087825 */ /* 0x000fc800078e0206 */
[----:B------:R-:W3:Y:S04]  /*06c0*/  LDG.E.CONSTANT R16, desc[UR8][R2.64+0x4] ;  /* 0x0000040802107981 */ /* 0x000ee8000c1e9900 */
[----:B------:R0:W3:Y:S01]  /*06d0*/  LDG.E.CONSTANT R19, desc[UR8][R8.64] ;  /* 0x0000000808137981 */ /* 0x0000e2000c1e9900 */
[----:B------:R-:W-:-:S03]  /*06e0*/  IMAD.WIDE R10, R15, 0x4, R8 ;  /* 0x000000040f0a7825 */ /* 0x000fc600078e0208 */
[----:B------:R-:W5:Y:S04]  /*06f0*/  LDG.E.CONSTANT R20, desc[UR8][R2.64+0x8] ;  /* 0x0000080802147981 */ /* 0x000f68000c1e9900 */
[----:B------:R-:W5:Y:S01]  /*0700*/  LDG.E.CONSTANT R21, desc[UR8][R10.64] ;  /* 0x000000080a157981 */ /* 0x000f62000c1e9900 */
[----:B--2---:R-:W-:-:S03]  /*0710*/  IMAD.WIDE R4, R15, 0x4, R10 ;  /* 0x000000040f047825 */ /* 0x004fc600078e020a */
[----:B------:R2:W2:Y:S04]  /*0720*/  LDG.E.CONSTANT R6, desc[UR8][R2.64+0xc] ;  /* 0x00000c0802067981 */ /* 0x0004a8000c1e9900 */
[----:B------:R-:W2:Y:S01]  /*0730*/  LDG.E.CONSTANT R5, desc[UR8][R4.64] ;  /* 0x0000000804057981 */ /* 0x000ea2000c1e9900 */
[----:B-1----:R-:W-:Y:S01]  /*0740*/  I2FP.F32.S32 R7, R18 ;  /* 0x0000001200077245 */ /* 0x002fe20000201400 */
[----:B------:R-:W-:-:S04]  /*0750*/  UIADD3 UR4, UPT, UPT, UR4, 0x4, URZ ;  /* 0x0000000404047890 */ /* 0x000fc8000fffe0ff */
[----:B----4-:R-:W-:-:S06]  /*0760*/  FFMA R7, R12, R13, R7 ;  /* 0x0000000d0c077223 */ /* 0x010fcc0000000007 */
[----:B------:R-:W0:Y:S02]  /*0770*/  F2I.TRUNC.NTZ R7, R7 ;  /* 0x0000000700077305 */ /* 0x000e24000020f100 */
[----:B0-----:R-:W-:-:S05]  /*0780*/  I2FP.F32.S32 R9, R7 ;  /* 0x0000000700097245 */ /* 0x001fca0000201400 */
[----:B---3--:R-:W-:-:S06]  /*0790*/  FFMA R9, R16, R19, R9 ;  /* 0x0000001310097223 */ /* 0x008fcc0000000009 */
[----:B------:R-:W0:Y:S02]  /*07a0*/  F2I.TRUNC.NTZ R9, R9 ;  /* 0x0000000900097305 */ /* 0x000e24000020f100 */
[----:B0-----:R-:W-:-:S05]  /*07b0*/  I2FP.F32.S32 R13, R9 ;  /* 0x00000009000d7245 */ /* 0x001fca0000201400 */
[----:B-----5:R-:W-:-:S06]  /*07c0*/  FFMA R13, R20, R21, R13 ;  /* 0x00000015140d7223 */ /* 0x020fcc000000000d */
[----:B------:R-:W2:Y:S02]  /*07d0*/  F2I.TRUNC.NTZ R13, R13 ;  /* 0x0000000d000d7305 */ /* 0x000ea4000020f100 */
[----:B--2---:R-:W-:-:S05]  /*07e0*/  I2FP.F32.S32 R3, R13 ;  /* 0x0000000d00037245 */ /* 0x004fca0000201400 */
[----:B------:R-:W-:-:S04]  /*07f0*/  FFMA R3, R6, R5, R3 ;  /* 0x0000000506037223 */ /* 0x000fc80000000003 */
[----:B------:R2:W3:Y:S03]  /*0800*/  F2I.TRUNC.NTZ R18, R3 ;  /* 0x0000000300127305 */ /* 0x0004e6000020f100 */
.L_x_7:
[----:B------:R-:W-:Y:S05]  /*0810*/  BRA.U !UP1, `(.L_x_6) ;  /* 0x00000001099c7547 */ /* 0x000fea000b800000 */
[----:B------:R-:W-:Y:S02]  /*0820*/  UISETP.NE.AND UP0, UPT, UR6, 0x1, UPT ;  /* 0x000000010600788c */ /* 0x000fe4000bf05270 */
[----:B------:R-:W-:-:S04]  /*0830*/  ULOP3.LUT UR5, UR7, 0x1, URZ, 0xc0, !UPT ;  /* 0x0000000107057892 */ /* 0x000fc8000f8ec0ff */
[----:B------:R-:W-:-:S03]  /*0840*/  UISETP.NE.U32.AND UP1, UPT, UR5, 0x1, UPT ;  /* 0x000000010500788c */ /* 0x000fc6000bf25070 */
[----:B------:R-:W-:Y:S08]  /*0850*/  BRA.U !UP0, `(.L_x_8) ;  /* 0x00000001085c7547 */ /* 0x000ff0000b800000 */
[----:B--2---:R-:W2:Y:S01]  /*0860*/  LDC.64 R2, c[0x0][0x380] ;  /* 0x0000e000ff027b82 */ /* 0x004ea20000000a00 */
[----:B------:R-:W-:Y:S01]  /*0870*/  IADD3 R7, PT, PT, R14, UR4, RZ ;  /* 0x000000040e077c10 */ /* 0x000fe2000fffe0ff */
[----:B------:R-:W-:Y:S01]  /*0880*/  IMAD R9, R15, UR4, R0 ;  /* 0x000000040f097c24 */ /* 0x000fe2000f8e0200 */
[----:B------:R-:W0:Y:S05]  /*0890*/  LDCU.64 UR10, c[0x0][0x380] ;  /* 0x00007000ff0a77ac */ /* 0x000e2a0008000a00 */
[----:B------:R-:W4:Y:S01]  /*08a0*/  LDC.64 R4, c[0x0][0x388] ;  /* 0x0000e200ff047b82 */ /* 0x000f220000000a00 */
[----:B--2---:R-:W-:-:S06]  /*08b0*/  IMAD.WIDE.U32 R2, R7, 0x4, R2 ;  /* 0x0000000407027825 */ /* 0x004fcc00078e0002 */
[----:B------:R-:W2:Y:S01]  /*08c0*/  LDG.E.CONSTANT R2, desc[UR8][R2.64] ;  /* 0x0000000802027981 */ /* 0x000ea2000c1e9900 */
[----:B----4-:R-:W-:-:S05]  /*08d0*/  IMAD.WIDE R4, R9, 0x4, R4 ;  /* 0x0000000409047825 */ /* 0x010fca00078e0204 */
[----:B------:R-:W2:Y:S01]  /*08e0*/  LDG.E.CONSTANT R11, desc[UR8][R4.64] ;  /* 0x00000008040b7981 */ /* 0x000ea2000c1e9900 */
[----:B------:R-:W-:-:S04]  /*08f0*/  IADD3 R7, P0, PT, R14, UR4, RZ ;  /* 0x000000040e077c10 */ /* 0x000fc8000ff1e0ff */
[----:B------:R-:W-:Y:S02]  /*0900*/  IADD3.X R8, PT, PT, RZ, RZ, RZ, P0, !PT ;  /* 0x000000ffff087210 */ /* 0x000fe400007fe4ff */
[----:B0-----:R-:W-:-:S04]  /*0910*/  LEA R6, P0, R7, UR10, 0x2 ;  /* 0x0000000a07067c11 */ /* 0x001fc8000f8010ff */
[----:B------:R-:W-:Y:S01]  /*0920*/  LEA.HI.X R7, R7, UR11, R8, 0x2, P0 ;  /* 0x0000000b07077c11 */ /* 0x000fe200080f1408 */
[----:B------:R-:W-:-:S04]  /*0930*/  IMAD.WIDE R8, R15, 0x4, R4 ;  /* 0x000000040f087825 */ /* 0x000fc800078e0204 */
[----:B------:R-:W4:Y:S04]  /*0940*/  LDG.E.CONSTANT R6, desc[UR8][R6.64+0x4] ;  /* 0x0000040806067981 */ /* 0x000f28000c1e9900 */
[----:B------:R-:W4:Y:S01]  /*0950*/  LDG.E.CONSTANT R9, desc[UR8][R8.64] ;  /* 0x0000000808097981 */ /* 0x000f22000c1e9900 */
[----:B-1-3--:R-:W-:Y:S01]  /*0960*/  I2FP.F32.S32 R13, R18 ;  /* 0x00000012000d7245 */ /* 0x00afe20000201400 */
[----:B------:R-:W-:-:S04]  /*0970*/  UIADD3 UR4, UPT, UPT, UR4, 0x2, URZ ;  /* 0x0000000204047890 */ /* 0x000fc8000fffe0ff */
[----:B--2---:R-:W-:-:S06]  /*0980*/  FFMA R11, R2, R11, R13 ;  /* 0x0000000b020b7223 */ /* 0x004fcc000000000d */
[----:B------:R-:W0:Y:S02]  /*0990*/  F2I.TRUNC.NTZ R11, R11 ;  /* 0x0000000b000b7305 */ /* 0x000e24000020f100 */
[----:B0-----:R-:W-:-:S05]  /*09a0*/  I2FP.F32.S32 R3, R11 ;  /* 0x0000000b00037245 */ /* 0x001fca0000201400 */
[----:B----4-:R-:W-:-:S04]  /*09b0*/  FFMA R3, R6, R9, R3 ;  /* 0x0000000906037223 */ /* 0x010fc80000000003 */
[----:B------:R4:W0:Y:S03]  /*09c0*/  F2I.TRUNC.NTZ R18, R3 ;  /* 0x0000000300127305 */ /* 0x000826000020f100 */
.L_x_8:
[----:B------:R-:W-:Y:S05]  /*09d0*/  BRA.U UP1, `(.L_x_6) ;  /* 0x00000001012c7547 */ /* 0x000fea000b800000 */
[----:B--2-4-:R-:W2:Y:S01]  /*09e0*/  LDC.64 R2, c[0x0][0x380] ;  /* 0x0000e000ff027b82 */ /* 0x014ea20000000a00 */
[----:B------:R-:W-:Y:S01]  /*09f0*/  IADD3 R7, PT, PT, R14, UR4, RZ ;  /* 0x000000040e077c10 */ /* 0x000fe2000fffe0ff */
[----:B------:R-:W-:-:S06]  /*0a00*/  IMAD R15, R15, UR4, R0 ;  /* 0x000000040f0f7c24 */ /* 0x000fcc000f8e0200 */
[----:B------:R-:W4:Y:S01]  /*0a10*/  LDC.64 R4, c[0x0][0x388] ;  /* 0x0000e200ff047b82 */ /* 0x000f220000000a00 */
[----:B--2---:R-:W-:-:S06]  /*0a20*/  IMAD.WIDE.U32 R2, R7, 0x4, R2 ;  /* 0x0000000407027825 */ /* 0x004fcc00078e0002 */
[----:B------:R-:W2:Y:S01]  /*0a30*/  LDG.E.CONSTANT R2, desc[UR8][R2.64] ;  /* 0x0000000802027981 */ /* 0x000ea2000c1e9900 */
[----:B----4-:R-:W-:-:S06]  /*0a40*/  IMAD.WIDE R4, R15, 0x4, R4 ;  /* 0x000000040f047825 */ /* 0x010fcc00078e0204 */
[----:B------:R-:W2:Y:S01]  /*0a50*/  LDG.E.CONSTANT R5, desc[UR8][R4.64] ;  /* 0x0000000804057981 */ /* 0x000ea2000c1e9900 */
[----:B01-3--:R-:W-:-:S05]  /*0a60*/  I2FP.F32.S32 R7, R18 ;  /* 0x0000001200077245 */ /* 0x00bfca0000201400 */
[----:B--2---:R-:W-:-:S06]  /*0a70*/  FFMA R18, R2, R5, R7 ;  /* 0x0000000502127223 */ /* 0x004fcc0000000007 */
[----:B------:R-:W0:Y:S02]  /*0a80*/  F2I.TRUNC.NTZ R18, R18 ;  /* 0x0000001200127305 */ /* 0x000e24000020f100 */
.L_x_6:
[----:B01-3--:R-:W-:-:S07]  /*0a90*/  I2FP.F32.S32 R5, R18 ;  /* 0x0000001200057245 */ /* 0x00bfce0000201400 */
.L_x_3:
[----:B--2-4-:R-:W0:Y:S01]  /*0aa0*/  LDC.64 R2, c[0x0][0x390] ;  /* 0x0000e400ff027b82 */ /* 0x014e220000000a00 */
[----:B------:R-:W-:-:S04]  /*0ab0*/  IMAD R17, R17, UR7, R0 ;  /* 0x0000000711117c24 */ /* 0x000fc8000f8e0200 */
[----:B0-----:R-:W-:-:S05]  /*0ac0*/  IMAD.WIDE R2, R17, 0x4, R2 ;  /* 0x0000000411027825 */ /* 0x001fca00078e0202 */
[----:B------:R-:W-:Y:S01]  /*0ad0*/  STG.E desc[UR8][R2.64], R5 ;  /* 0x0000000502007986 */ /* 0x000fe2000c101908 */
[----:B------:R-:W-:Y:S05]  /*0ae0*/  EXIT ;  /* 0x000000000000794d */ /* 0x000fea0003800000 */
.L_x_9:
        /* <DEDUP_REMOVED lines=9> */
.L_x_11:


//--------------------- .nv.shared._Z16tiled_matrixmultPKfS0_Pfiii --------------------------
	.section	.nv.shared._Z16tiled_matrixmultPKfS0_Pfiii,"aw",@nobits
	.sectionflags	@""
	.align	4
.nv.shared._Z16tiled_matrixmultPKfS0_Pfiii:
	.zero		9216


//--------------------- .nv.shared.reserved.0     --------------------------
	.section	.nv.shared.reserved.0,"aw",@nobits
	.weak		__nv_reservedSMEM_offset_0_alias
	.size		__nv_reservedSMEM_offset_0_alias, 0, 64
	.other		__nv_reservedSMEM_offset_0_alias,@"STO_CUDA_RESERVED_SHARED STV_DEFAULT"
__nv_reservedSMEM_offset_0_alias:
	.zero		0
	.zero		64


//--------------------- .nv.constant0._Z16tiled_matrixmultPKfS0_Pfiii --------------------------
	.section	.nv.constant0._Z16tiled_matrixmultPKfS0_Pfiii,"a",@progbits
	.sectionflags	@""
	.align	4
.nv.constant0._Z16tiled_matrixmultPKfS0_Pfiii:
	.zero		932


//--------------------- .nv.constant0._Z16basic_matrixmultPKfS0_Pfiii --------------------------
	.section	.nv.constant0._Z16basic_matrixmultPKfS0_Pfiii,"a",@progbits
	.sectionflags	@""
	.align	4
.nv.constant0._Z16basic_matrixmultPKfS0_Pfiii:
	.zero		932


//--------------------- SYMBOLS --------------------------

	.type		.nv.reservedSmem.offset0,@object
	.size		.nv.reservedSmem.offset0,0x4
	.type		.nv.reservedSmem.cap,@object
	.size		.nv.reservedSmem.cap,0x4
